//
// Generated by NVIDIA NVVM Compiler
//
// Compiler Build ID: CL-36424714
// Cuda compilation tools, release 13.0, V13.0.88
// Based on NVVM 20.0.0
//

.version 9.0
.target sm_100
.address_size 64

	// .globl	_Z13oi_sp_dmem_01P6float2

.visible .entry _Z13oi_sp_dmem_01P6float2(
	.param .u64 .ptr .align 1 _Z13oi_sp_dmem_01P6float2_param_0
)
{
	.reg .pred 	%p<3>;
	.reg .b32 	%r<14>;
	.reg .b32 	%f<55>;
	.reg .b64 	%rd<11>;

	ld.param.u64 	%rd5, [_Z13oi_sp_dmem_01P6float2_param_0];
	cvta.to.global.u64 	%rd1, %rd5;
	mov.u32 	%r1, %tid.x;
	cvt.rn.f32.u32 	%f54, %r1;
	mov.u32 	%r8, %ctaid.x;
	mov.u32 	%r9, %ntid.x;
	mul.lo.s32 	%r2, %r8, %r9;
	mul.wide.u32 	%rd6, %r2, 8;
	add.s64 	%rd7, %rd6, %rd1;
	add.s64 	%rd2, %rd7, 64;
	mov.b32 	%r12, 0;
$L__BB0_1:
	mov.b32 	%r13, 0;
	mov.u64 	%rd10, %rd2;
$L__BB0_2:
	ld.global.v2.f32 	{%f5, %f6}, [%rd10+-64];
	fma.rn.f32 	%f7, %f5, %f6, %f54;
	ld.global.v2.f32 	{%f8, %f9}, [%rd10+-56];
	fma.rn.f32 	%f10, %f8, %f9, %f7;
	ld.global.v2.f32 	{%f11, %f12}, [%rd10+-48];
	fma.rn.f32 	%f13, %f11, %f12, %f10;
	ld.global.v2.f32 	{%f14, %f15}, [%rd10+-40];
	fma.rn.f32 	%f16, %f14, %f15, %f13;
	ld.global.v2.f32 	{%f17, %f18}, [%rd10+-32];
	fma.rn.f32 	%f19, %f17, %f18, %f16;
	ld.global.v2.f32 	{%f20, %f21}, [%rd10+-24];
	fma.rn.f32 	%f22, %f20, %f21, %f19;
	ld.global.v2.f32 	{%f23, %f24}, [%rd10+-16];
	fma.rn.f32 	%f25, %f23, %f24, %f22;
	ld.global.v2.f32 	{%f26, %f27}, [%rd10+-8];
	fma.rn.f32 	%f28, %f26, %f27, %f25;
	ld.global.v2.f32 	{%f29, %f30}, [%rd10];
	fma.rn.f32 	%f31, %f29, %f30, %f28;
	ld.global.v2.f32 	{%f32, %f33}, [%rd10+8];
	fma.rn.f32 	%f34, %f32, %f33, %f31;
	ld.global.v2.f32 	{%f35, %f36}, [%rd10+16];
	fma.rn.f32 	%f37, %f35, %f36, %f34;
	ld.global.v2.f32 	{%f38, %f39}, [%rd10+24];
	fma.rn.f32 	%f40, %f38, %f39, %f37;
	ld.global.v2.f32 	{%f41, %f42}, [%rd10+32];
	fma.rn.f32 	%f43, %f41, %f42, %f40;
	ld.global.v2.f32 	{%f44, %f45}, [%rd10+40];
	fma.rn.f32 	%f46, %f44, %f45, %f43;
	ld.global.v2.f32 	{%f47, %f48}, [%rd10+48];
	fma.rn.f32 	%f49, %f47, %f48, %f46;
	ld.global.v2.f32 	{%f50, %f51}, [%rd10+56];
	fma.rn.f32 	%f54, %f50, %f51, %f49;
	add.s32 	%r13, %r13, 16;
	add.s64 	%rd10, %rd10, 128;
	setp.ne.s32 	%p1, %r13, 512;
	@%p1 bra 	$L__BB0_2;
	add.s32 	%r12, %r12, 1;
	setp.ne.s32 	%p2, %r12, 128;
	@%p2 bra 	$L__BB0_1;
	neg.f32 	%f52, %f54;
	add.s32 	%r11, %r2, %r1;
	mul.wide.u32 	%rd8, %r11, 8;
	add.s64 	%rd9, %rd1, %rd8;
	st.global.v2.f32 	[%rd9], {%f54, %f52};
	ret;

}
	// .globl	_Z13oi_sp_dmem_02P6float2
.visible .entry _Z13oi_sp_dmem_02P6float2(
	.param .u64 .ptr .align 1 _Z13oi_sp_dmem_02P6float2_param_0
)
{
	.reg .pred 	%p<3>;
	.reg .b32 	%r<14>;
	.reg .b32 	%f<71>;
	.reg .b64 	%rd<11>;

	ld.param.u64 	%rd5, [_Z13oi_sp_dmem_02P6float2_param_0];
	cvta.to.global.u64 	%rd1, %rd5;
	mov.u32 	%r1, %tid.x;
	cvt.rn.f32.u32 	%f70, %r1;
	mov.u32 	%r8, %ctaid.x;
	mov.u32 	%r9, %ntid.x;
	mul.lo.s32 	%r2, %r8, %r9;
	mul.wide.u32 	%rd6, %r2, 8;
	add.s64 	%rd7, %rd6, %rd1;
	add.s64 	%rd2, %rd7, 64;
	mov.b32 	%r12, 0;
$L__BB1_1:
	mov.b32 	%r13, 0;
	mov.u64 	%rd10, %rd2;
$L__BB1_2:
	ld.global.v2.f32 	{%f5, %f6}, [%rd10+-64];
	fma.rn.f32 	%f7, %f5, %f6, %f70;
	fma.rn.f32 	%f8, %f5, %f6, %f7;
	ld.global.v2.f32 	{%f9, %f10}, [%rd10+-56];
	fma.rn.f32 	%f11, %f9, %f10, %f8;
	fma.rn.f32 	%f12, %f9, %f10, %f11;
	ld.global.v2.f32 	{%f13, %f14}, [%rd10+-48];
	fma.rn.f32 	%f15, %f13, %f14, %f12;
	fma.rn.f32 	%f16, %f13, %f14, %f15;
	ld.global.v2.f32 	{%f17, %f18}, [%rd10+-40];
	fma.rn.f32 	%f19, %f17, %f18, %f16;
	fma.rn.f32 	%f20, %f17, %f18, %f19;
	ld.global.v2.f32 	{%f21, %f22}, [%rd10+-32];
	fma.rn.f32 	%f23, %f21, %f22, %f20;
	fma.rn.f32 	%f24, %f21, %f22, %f23;
	ld.global.v2.f32 	{%f25, %f26}, [%rd10+-24];
	fma.rn.f32 	%f27, %f25, %f26, %f24;
	fma.rn.f32 	%f28, %f25, %f26, %f27;
	ld.global.v2.f32 	{%f29, %f30}, [%rd10+-16];
	fma.rn.f32 	%f31, %f29, %f30, %f28;
	fma.rn.f32 	%f32, %f29, %f30, %f31;
	ld.global.v2.f32 	{%f33, %f34}, [%rd10+-8];
	fma.rn.f32 	%f35, %f33, %f34, %f32;
	fma.rn.f32 	%f36, %f33, %f34, %f35;
	ld.global.v2.f32 	{%f37, %f38}, [%rd10];
	fma.rn.f32 	%f39, %f37, %f38, %f36;
	fma.rn.f32 	%f40, %f37, %f38, %f39;
	ld.global.v2.f32 	{%f41, %f42}, [%rd10+8];
	fma.rn.f32 	%f43, %f41, %f42, %f40;
	fma.rn.f32 	%f44, %f41, %f42, %f43;
	ld.global.v2.f32 	{%f45, %f46}, [%rd10+16];
	fma.rn.f32 	%f47, %f45, %f46, %f44;
	fma.rn.f32 	%f48, %f45, %f46, %f47;
	ld.global.v2.f32 	{%f49, %f50}, [%rd10+24];
	fma.rn.f32 	%f51, %f49, %f50, %f48;
	fma.rn.f32 	%f52, %f49, %f50, %f51;
	ld.global.v2.f32 	{%f53, %f54}, [%rd10+32];
	fma.rn.f32 	%f55, %f53, %f54, %f52;
	fma.rn.f32 	%f56, %f53, %f54, %f55;
	ld.global.v2.f32 	{%f57, %f58}, [%rd10+40];
	fma.rn.f32 	%f59, %f57, %f58, %f56;
	fma.rn.f32 	%f60, %f57, %f58, %f59;
	ld.global.v2.f32 	{%f61, %f62}, [%rd10+48];
	fma.rn.f32 	%f63, %f61, %f62, %f60;
	fma.rn.f32 	%f64, %f61, %f62, %f63;
	ld.global.v2.f32 	{%f65, %f66}, [%rd10+56];
	fma.rn.f32 	%f67, %f65, %f66, %f64;
	fma.rn.f32 	%f70, %f65, %f66, %f67;
	add.s32 	%r13, %r13, 16;
	add.s64 	%rd10, %rd10, 128;
	setp.ne.s32 	%p1, %r13, 512;
	@%p1 bra 	$L__BB1_2;
	add.s32 	%r12, %r12, 1;
	setp.ne.s32 	%p2, %r12, 128;
	@%p2 bra 	$L__BB1_1;
	neg.f32 	%f68, %f70;
	add.s32 	%r11, %r2, %r1;
	mul.wide.u32 	%rd8, %r11, 8;
	add.s64 	%rd9, %rd1, %rd8;
	st.global.v2.f32 	[%rd9], {%f70, %f68};
	ret;

}
	// .globl	_Z13oi_sp_dmem_04P6float2
.visible .entry _Z13oi_sp_dmem_04P6float2(
	.param .u64 .ptr .align 1 _Z13oi_sp_dmem_04P6float2_param_0
)
{
	.reg .pred 	%p<3>;
	.reg .b32 	%r<14>;
	.reg .b32 	%f<103>;
	.reg .b64 	%rd<11>;

	ld.param.u64 	%rd5, [_Z13oi_sp_dmem_04P6float2_param_0];
	cvta.to.global.u64 	%rd1, %rd5;
	mov.u32 	%r1, %tid.x;
	cvt.rn.f32.u32 	%f102, %r1;
	mov.u32 	%r8, %ctaid.x;
	mov.u32 	%r9, %ntid.x;
	mul.lo.s32 	%r2, %r8, %r9;
	mul.wide.u32 	%rd6, %r2, 8;
	add.s64 	%rd7, %rd6, %rd1;
	add.s64 	%rd2, %rd7, 64;
	mov.b32 	%r12, 0;
$L__BB2_1:
	mov.b32 	%r13, 0;
	mov.u64 	%rd10, %rd2;
$L__BB2_2:
	ld.global.v2.f32 	{%f5, %f6}, [%rd10+-64];
	fma.rn.f32 	%f7, %f5, %f6, %f102;
	fma.rn.f32 	%f8, %f5, %f6, %f7;
	fma.rn.f32 	%f9, %f5, %f6, %f8;
	fma.rn.f32 	%f10, %f5, %f6, %f9;
	ld.global.v2.f32 	{%f11, %f12}, [%rd10+-56];
	fma.rn.f32 	%f13, %f11, %f12, %f10;
	fma.rn.f32 	%f14, %f11, %f12, %f13;
	fma.rn.f32 	%f15, %f11, %f12, %f14;
	fma.rn.f32 	%f16, %f11, %f12, %f15;
	ld.global.v2.f32 	{%f17, %f18}, [%rd10+-48];
	fma.rn.f32 	%f19, %f17, %f18, %f16;
	fma.rn.f32 	%f20, %f17, %f18, %f19;
	fma.rn.f32 	%f21, %f17, %f18, %f20;
	fma.rn.f32 	%f22, %f17, %f18, %f21;
	ld.global.v2.f32 	{%f23, %f24}, [%rd10+-40];
	fma.rn.f32 	%f25, %f23, %f24, %f22;
	fma.rn.f32 	%f26, %f23, %f24, %f25;
	fma.rn.f32 	%f27, %f23, %f24, %f26;
	fma.rn.f32 	%f28, %f23, %f24, %f27;
	ld.global.v2.f32 	{%f29, %f30}, [%rd10+-32];
	fma.rn.f32 	%f31, %f29, %f30, %f28;
	fma.rn.f32 	%f32, %f29, %f30, %f31;
	fma.rn.f32 	%f33, %f29, %f30, %f32;
	fma.rn.f32 	%f34, %f29, %f30, %f33;
	ld.global.v2.f32 	{%f35, %f36}, [%rd10+-24];
	fma.rn.f32 	%f37, %f35, %f36, %f34;
	fma.rn.f32 	%f38, %f35, %f36, %f37;
	fma.rn.f32 	%f39, %f35, %f36, %f38;
	fma.rn.f32 	%f40, %f35, %f36, %f39;
	ld.global.v2.f32 	{%f41, %f42}, [%rd10+-16];
	fma.rn.f32 	%f43, %f41, %f42, %f40;
	fma.rn.f32 	%f44, %f41, %f42, %f43;
	fma.rn.f32 	%f45, %f41, %f42, %f44;
	fma.rn.f32 	%f46, %f41, %f42, %f45;
	ld.global.v2.f32 	{%f47, %f48}, [%rd10+-8];
	fma.rn.f32 	%f49, %f47, %f48, %f46;
	fma.rn.f32 	%f50, %f47, %f48, %f49;
	fma.rn.f32 	%f51, %f47, %f48, %f50;
	fma.rn.f32 	%f52, %f47, %f48, %f51;
	ld.global.v2.f32 	{%f53, %f54}, [%rd10];
	fma.rn.f32 	%f55, %f53, %f54, %f52;
	fma.rn.f32 	%f56, %f53, %f54, %f55;
	fma.rn.f32 	%f57, %f53, %f54, %f56;
	fma.rn.f32 	%f58, %f53, %f54, %f57;
	ld.global.v2.f32 	{%f59, %f60}, [%rd10+8];
	fma.rn.f32 	%f61, %f59, %f60, %f58;
	fma.rn.f32 	%f62, %f59, %f60, %f61;
	fma.rn.f32 	%f63, %f59, %f60, %f62;
	fma.rn.f32 	%f64, %f59, %f60, %f63;
	ld.global.v2.f32 	{%f65, %f66}, [%rd10+16];
	fma.rn.f32 	%f67, %f65, %f66, %f64;
	fma.rn.f32 	%f68, %f65, %f66, %f67;
	fma.rn.f32 	%f69, %f65, %f66, %f68;
	fma.rn.f32 	%f70, %f65, %f66, %f69;
	ld.global.v2.f32 	{%f71, %f72}, [%rd10+24];
	fma.rn.f32 	%f73, %f71, %f72, %f70;
	fma.rn.f32 	%f74, %f71, %f72, %f73;
	fma.rn.f32 	%f75, %f71, %f72, %f74;
	fma.rn.f32 	%f76, %f71, %f72, %f75;
	ld.global.v2.f32 	{%f77, %f78}, [%rd10+32];
	fma.rn.f32 	%f79, %f77, %f78, %f76;
	fma.rn.f32 	%f80, %f77, %f78, %f79;
	fma.rn.f32 	%f81, %f77, %f78, %f80;
	fma.rn.f32 	%f82, %f77, %f78, %f81;
	ld.global.v2.f32 	{%f83, %f84}, [%rd10+40];
	fma.rn.f32 	%f85, %f83, %f84, %f82;
	fma.rn.f32 	%f86, %f83, %f84, %f85;
	fma.rn.f32 	%f87, %f83, %f84, %f86;
	fma.rn.f32 	%f88, %f83, %f84, %f87;
	ld.global.v2.f32 	{%f89, %f90}, [%rd10+48];
	fma.rn.f32 	%f91, %f89, %f90, %f88;
	fma.rn.f32 	%f92, %f89, %f90, %f91;
	fma.rn.f32 	%f93, %f89, %f90, %f92;
	fma.rn.f32 	%f94, %f89, %f90, %f93;
	ld.global.v2.f32 	{%f95, %f96}, [%rd10+56];
	fma.rn.f32 	%f97, %f95, %f96, %f94;
	fma.rn.f32 	%f98, %f95, %f96, %f97;
	fma.rn.f32 	%f99, %f95, %f96, %f98;
	fma.rn.f32 	%f102, %f95, %f96, %f99;
	add.s32 	%r13, %r13, 16;
	add.s64 	%rd10, %rd10, 128;
	setp.ne.s32 	%p1, %r13, 512;
	@%p1 bra 	$L__BB2_2;
	add.s32 	%r12, %r12, 1;
	setp.ne.s32 	%p2, %r12, 128;
	@%p2 bra 	$L__BB2_1;
	neg.f32 	%f100, %f102;
	add.s32 	%r11, %r2, %r1;
	mul.wide.u32 	%rd8, %r11, 8;
	add.s64 	%rd9, %rd1, %rd8;
	st.global.v2.f32 	[%rd9], {%f102, %f100};
	ret;

}
	// .globl	_Z13oi_sp_dmem_08P6float2
.visible .entry _Z13oi_sp_dmem_08P6float2(
	.param .u64 .ptr .align 1 _Z13oi_sp_dmem_08P6float2_param_0
)
{
	.reg .pred 	%p<3>;
	.reg .b32 	%r<14>;
	.reg .b32 	%f<95>;
	.reg .b64 	%rd<11>;

	ld.param.u64 	%rd5, [_Z13oi_sp_dmem_08P6float2_param_0];
	cvta.to.global.u64 	%rd1, %rd5;
	mov.u32 	%r1, %tid.x;
	cvt.rn.f32.u32 	%f94, %r1;
	mov.u32 	%r8, %ctaid.x;
	mov.u32 	%r9, %ntid.x;
	mul.lo.s32 	%r2, %r8, %r9;
	mul.wide.u32 	%rd6, %r2, 8;
	add.s64 	%rd7, %rd6, %rd1;
	add.s64 	%rd2, %rd7, 32;
	mov.b32 	%r12, 0;
$L__BB3_1:
	mov.b32 	%r13, 0;
	mov.u64 	%rd10, %rd2;
$L__BB3_2:
	ld.global.v2.f32 	{%f5, %f6}, [%rd10+-32];
	mul.f32 	%f7, %f5, %f6;
	add.f32 	%f8, %f94, %f7;
	add.f32 	%f9, %f7, %f8;
	add.f32 	%f10, %f7, %f9;
	add.f32 	%f11, %f7, %f10;
	add.f32 	%f12, %f7, %f11;
	add.f32 	%f13, %f7, %f12;
	add.f32 	%f14, %f7, %f13;
	add.f32 	%f15, %f7, %f14;
	ld.global.v2.f32 	{%f16, %f17}, [%rd10+-24];
	mul.f32 	%f18, %f16, %f17;
	add.f32 	%f19, %f15, %f18;
	add.f32 	%f20, %f18, %f19;
	add.f32 	%f21, %f18, %f20;
	add.f32 	%f22, %f18, %f21;
	add.f32 	%f23, %f18, %f22;
	add.f32 	%f24, %f18, %f23;
	add.f32 	%f25, %f18, %f24;
	add.f32 	%f26, %f18, %f25;
	ld.global.v2.f32 	{%f27, %f28}, [%rd10+-16];
	mul.f32 	%f29, %f27, %f28;
	add.f32 	%f30, %f26, %f29;
	add.f32 	%f31, %f29, %f30;
	add.f32 	%f32, %f29, %f31;
	add.f32 	%f33, %f29, %f32;
	add.f32 	%f34, %f29, %f33;
	add.f32 	%f35, %f29, %f34;
	add.f32 	%f36, %f29, %f35;
	add.f32 	%f37, %f29, %f36;
	ld.global.v2.f32 	{%f38, %f39}, [%rd10+-8];
	mul.f32 	%f40, %f38, %f39;
	add.f32 	%f41, %f37, %f40;
	add.f32 	%f42, %f40, %f41;
	add.f32 	%f43, %f40, %f42;
	add.f32 	%f44, %f40, %f43;
	add.f32 	%f45, %f40, %f44;
	add.f32 	%f46, %f40, %f45;
	add.f32 	%f47, %f40, %f46;
	add.f32 	%f48, %f40, %f47;
	ld.global.v2.f32 	{%f49, %f50}, [%rd10];
	mul.f32 	%f51, %f49, %f50;
	add.f32 	%f52, %f48, %f51;
	add.f32 	%f53, %f51, %f52;
	add.f32 	%f54, %f51, %f53;
	add.f32 	%f55, %f51, %f54;
	add.f32 	%f56, %f51, %f55;
	add.f32 	%f57, %f51, %f56;
	add.f32 	%f58, %f51, %f57;
	add.f32 	%f59, %f51, %f58;
	ld.global.v2.f32 	{%f60, %f61}, [%rd10+8];
	mul.f32 	%f62, %f60, %f61;
	add.f32 	%f63, %f59, %f62;
	add.f32 	%f64, %f62, %f63;
	add.f32 	%f65, %f62, %f64;
	add.f32 	%f66, %f62, %f65;
	add.f32 	%f67, %f62, %f66;
	add.f32 	%f68, %f62, %f67;
	add.f32 	%f69, %f62, %f68;
	add.f32 	%f70, %f62, %f69;
	ld.global.v2.f32 	{%f71, %f72}, [%rd10+16];
	mul.f32 	%f73, %f71, %f72;
	add.f32 	%f74, %f70, %f73;
	add.f32 	%f75, %f73, %f74;
	add.f32 	%f76, %f73, %f75;
	add.f32 	%f77, %f73, %f76;
	add.f32 	%f78, %f73, %f77;
	add.f32 	%f79, %f73, %f78;
	add.f32 	%f80, %f73, %f79;
	add.f32 	%f81, %f73, %f80;
	ld.global.v2.f32 	{%f82, %f83}, [%rd10+24];
	mul.f32 	%f84, %f82, %f83;
	add.f32 	%f85, %f81, %f84;
	add.f32 	%f86, %f84, %f85;
	add.f32 	%f87, %f84, %f86;
	add.f32 	%f88, %f84, %f87;
	add.f32 	%f89, %f84, %f88;
	add.f32 	%f90, %f84, %f89;
	add.f32 	%f91, %f84, %f90;
	add.f32 	%f94, %f84, %f91;
	add.s32 	%r13, %r13, 8;
	add.s64 	%rd10, %rd10, 64;
	setp.ne.s32 	%p1, %r13, 512;
	@%p1 bra 	$L__BB3_2;
	add.s32 	%r12, %r12, 1;
	setp.ne.s32 	%p2, %r12, 128;
	@%p2 bra 	$L__BB3_1;
	neg.f32 	%f92, %f94;
	add.s32 	%r11, %r2, %r1;
	mul.wide.u32 	%rd8, %r11, 8;
	add.s64 	%rd9, %rd1, %rd8;
	st.global.v2.f32 	[%rd9], {%f94, %f92};
	ret;

}
	// .globl	_Z13oi_sp_dmem_16P6float2
.visible .entry _Z13oi_sp_dmem_16P6float2(
	.param .u64 .ptr .align 1 _Z13oi_sp_dmem_16P6float2_param_0
)
{
	.reg .pred 	%p<3>;
	.reg .b32 	%r<14>;
	.reg .b32 	%f<159>;
	.reg .b64 	%rd<11>;

	ld.param.u64 	%rd5, [_Z13oi_sp_dmem_16P6float2_param_0];
	cvta.to.global.u64 	%rd1, %rd5;
	mov.u32 	%r1, %tid.x;
	cvt.rn.f32.u32 	%f158, %r1;
	mov.u32 	%r8, %ctaid.x;
	mov.u32 	%r9, %ntid.x;
	mul.lo.s32 	%r2, %r8, %r9;
	mul.wide.u32 	%rd6, %r2, 8;
	add.s64 	%rd7, %rd6, %rd1;
	add.s64 	%rd2, %rd7, 32;
	mov.b32 	%r12, 0;
$L__BB4_1:
	mov.b32 	%r13, 0;
	mov.u64 	%rd10, %rd2;
$L__BB4_2:
	ld.global.v2.f32 	{%f5, %f6}, [%rd10+-32];
	mul.f32 	%f7, %f5, %f6;
	add.f32 	%f8, %f158, %f7;
	add.f32 	%f9, %f7, %f8;
	add.f32 	%f10, %f7, %f9;
	add.f32 	%f11, %f7, %f10;
	add.f32 	%f12, %f7, %f11;
	add.f32 	%f13, %f7, %f12;
	add.f32 	%f14, %f7, %f13;
	add.f32 	%f15, %f7, %f14;
	add.f32 	%f16, %f7, %f15;
	add.f32 	%f17, %f7, %f16;
	add.f32 	%f18, %f7, %f17;
	add.f32 	%f19, %f7, %f18;
	add.f32 	%f20, %f7, %f19;
	add.f32 	%f21, %f7, %f20;
	add.f32 	%f22, %f7, %f21;
	add.f32 	%f23, %f7, %f22;
	ld.global.v2.f32 	{%f24, %f25}, [%rd10+-24];
	mul.f32 	%f26, %f24, %f25;
	add.f32 	%f27, %f23, %f26;
	add.f32 	%f28, %f26, %f27;
	add.f32 	%f29, %f26, %f28;
	add.f32 	%f30, %f26, %f29;
	add.f32 	%f31, %f26, %f30;
	add.f32 	%f32, %f26, %f31;
	add.f32 	%f33, %f26, %f32;
	add.f32 	%f34, %f26, %f33;
	add.f32 	%f35, %f26, %f34;
	add.f32 	%f36, %f26, %f35;
	add.f32 	%f37, %f26, %f36;
	add.f32 	%f38, %f26, %f37;
	add.f32 	%f39, %f26, %f38;
	add.f32 	%f40, %f26, %f39;
	add.f32 	%f41, %f26, %f40;
	add.f32 	%f42, %f26, %f41;
	ld.global.v2.f32 	{%f43, %f44}, [%rd10+-16];
	mul.f32 	%f45, %f43, %f44;
	add.f32 	%f46, %f42, %f45;
	add.f32 	%f47, %f45, %f46;
	add.f32 	%f48, %f45, %f47;
	add.f32 	%f49, %f45, %f48;
	add.f32 	%f50, %f45, %f49;
	add.f32 	%f51, %f45, %f50;
	add.f32 	%f52, %f45, %f51;
	add.f32 	%f53, %f45, %f52;
	add.f32 	%f54, %f45, %f53;
	add.f32 	%f55, %f45, %f54;
	add.f32 	%f56, %f45, %f55;
	add.f32 	%f57, %f45, %f56;
	add.f32 	%f58, %f45, %f57;
	add.f32 	%f59, %f45, %f58;
	add.f32 	%f60, %f45, %f59;
	add.f32 	%f61, %f45, %f60;
	ld.global.v2.f32 	{%f62, %f63}, [%rd10+-8];
	mul.f32 	%f64, %f62, %f63;
	add.f32 	%f65, %f61, %f64;
	add.f32 	%f66, %f64, %f65;
	add.f32 	%f67, %f64, %f66;
	add.f32 	%f68, %f64, %f67;
	add.f32 	%f69, %f64, %f68;
	add.f32 	%f70, %f64, %f69;
	add.f32 	%f71, %f64, %f70;
	add.f32 	%f72, %f64, %f71;
	add.f32 	%f73, %f64, %f72;
	add.f32 	%f74, %f64, %f73;
	add.f32 	%f75, %f64, %f74;
	add.f32 	%f76, %f64, %f75;
	add.f32 	%f77, %f64, %f76;
	add.f32 	%f78, %f64, %f77;
	add.f32 	%f79, %f64, %f78;
	add.f32 	%f80, %f64, %f79;
	ld.global.v2.f32 	{%f81, %f82}, [%rd10];
	mul.f32 	%f83, %f81, %f82;
	add.f32 	%f84, %f80, %f83;
	add.f32 	%f85, %f83, %f84;
	add.f32 	%f86, %f83, %f85;
	add.f32 	%f87, %f83, %f86;
	add.f32 	%f88, %f83, %f87;
	add.f32 	%f89, %f83, %f88;
	add.f32 	%f90, %f83, %f89;
	add.f32 	%f91, %f83, %f90;
	add.f32 	%f92, %f83, %f91;
	add.f32 	%f93, %f83, %f92;
	add.f32 	%f94, %f83, %f93;
	add.f32 	%f95, %f83, %f94;
	add.f32 	%f96, %f83, %f95;
	add.f32 	%f97, %f83, %f96;
	add.f32 	%f98, %f83, %f97;
	add.f32 	%f99, %f83, %f98;
	ld.global.v2.f32 	{%f100, %f101}, [%rd10+8];
	mul.f32 	%f102, %f100, %f101;
	add.f32 	%f103, %f99, %f102;
	add.f32 	%f104, %f102, %f103;
	add.f32 	%f105, %f102, %f104;
	add.f32 	%f106, %f102, %f105;
	add.f32 	%f107, %f102, %f106;
	add.f32 	%f108, %f102, %f107;
	add.f32 	%f109, %f102, %f108;
	add.f32 	%f110, %f102, %f109;
	add.f32 	%f111, %f102, %f110;
	add.f32 	%f112, %f102, %f111;
	add.f32 	%f113, %f102, %f112;
	add.f32 	%f114, %f102, %f113;
	add.f32 	%f115, %f102, %f114;
	add.f32 	%f116, %f102, %f115;
	add.f32 	%f117, %f102, %f116;
	add.f32 	%f118, %f102, %f117;
	ld.global.v2.f32 	{%f119, %f120}, [%rd10+16];
	mul.f32 	%f121, %f119, %f120;
	add.f32 	%f122, %f118, %f121;
	add.f32 	%f123, %f121, %f122;
	add.f32 	%f124, %f121, %f123;
	add.f32 	%f125, %f121, %f124;
	add.f32 	%f126, %f121, %f125;
	add.f32 	%f127, %f121, %f126;
	add.f32 	%f128, %f121, %f127;
	add.f32 	%f129, %f121, %f128;
	add.f32 	%f130, %f121, %f129;
	add.f32 	%f131, %f121, %f130;
	add.f32 	%f132, %f121, %f131;
	add.f32 	%f133, %f121, %f132;
	add.f32 	%f134, %f121, %f133;
	add.f32 	%f135, %f121, %f134;
	add.f32 	%f136, %f121, %f135;
	add.f32 	%f137, %f121, %f136;
	ld.global.v2.f32 	{%f138, %f139}, [%rd10+24];
	mul.f32 	%f140, %f138, %f139;
	add.f32 	%f141, %f137, %f140;
	add.f32 	%f142, %f140, %f141;
	add.f32 	%f143, %f140, %f142;
	add.f32 	%f144, %f140, %f143;
	add.f32 	%f145, %f140, %f144;
	add.f32 	%f146, %f140, %f145;
	add.f32 	%f147, %f140, %f146;
	add.f32 	%f148, %f140, %f147;
	add.f32 	%f149, %f140, %f148;
	add.f32 	%f150, %f140, %f149;
	add.f32 	%f151, %f140, %f150;
	add.f32 	%f152, %f140, %f151;
	add.f32 	%f153, %f140, %f152;
	add.f32 	%f154, %f140, %f153;
	add.f32 	%f155, %f140, %f154;
	add.f32 	%f158, %f140, %f155;
	add.s32 	%r13, %r13, 8;
	add.s64 	%rd10, %rd10, 64;
	setp.ne.s32 	%p1, %r13, 512;
	@%p1 bra 	$L__BB4_2;
	add.s32 	%r12, %r12, 1;
	setp.ne.s32 	%p2, %r12, 128;
	@%p2 bra 	$L__BB4_1;
	neg.f32 	%f156, %f158;
	add.s32 	%r11, %r2, %r1;
	mul.wide.u32 	%rd8, %r11, 8;
	add.s64 	%rd9, %rd1, %rd8;
	st.global.v2.f32 	[%rd9], {%f158, %f156};
	ret;

}
	// .globl	_Z13oi_sp_dmem_32P6float2
.visible .entry _Z13oi_sp_dmem_32P6float2(
	.param .u64 .ptr .align 1 _Z13oi_sp_dmem_32P6float2_param_0
)
{
	.reg .pred 	%p<3>;
	.reg .b32 	%r<14>;
	.reg .b32 	%f<147>;
	.reg .b64 	%rd<11>;

	ld.param.u64 	%rd5, [_Z13oi_sp_dmem_32P6float2_param_0];
	cvta.to.global.u64 	%rd1, %rd5;
	mov.u32 	%r1, %tid.x;
	cvt.rn.f32.u32 	%f146, %r1;
	mov.u32 	%r8, %ctaid.x;
	mov.u32 	%r9, %ntid.x;
	mul.lo.s32 	%r2, %r8, %r9;
	mul.wide.u32 	%rd6, %r2, 8;
	add.s64 	%rd7, %rd6, %rd1;
	add.s64 	%rd2, %rd7, 16;
	mov.b32 	%r12, 0;
$L__BB5_1:
	mov.b32 	%r13, 0;
	mov.u64 	%rd10, %rd2;
$L__BB5_2:
	ld.global.v2.f32 	{%f5, %f6}, [%rd10+-16];
	mul.f32 	%f7, %f5, %f6;
	add.f32 	%f8, %f146, %f7;
	add.f32 	%f9, %f7, %f8;
	add.f32 	%f10, %f7, %f9;
	add.f32 	%f11, %f7, %f10;
	add.f32 	%f12, %f7, %f11;
	add.f32 	%f13, %f7, %f12;
	add.f32 	%f14, %f7, %f13;
	add.f32 	%f15, %f7, %f14;
	add.f32 	%f16, %f7, %f15;
	add.f32 	%f17, %f7, %f16;
	add.f32 	%f18, %f7, %f17;
	add.f32 	%f19, %f7, %f18;
	add.f32 	%f20, %f7, %f19;
	add.f32 	%f21, %f7, %f20;
	add.f32 	%f22, %f7, %f21;
	add.f32 	%f23, %f7, %f22;
	add.f32 	%f24, %f7, %f23;
	add.f32 	%f25, %f7, %f24;
	add.f32 	%f26, %f7, %f25;
	add.f32 	%f27, %f7, %f26;
	add.f32 	%f28, %f7, %f27;
	add.f32 	%f29, %f7, %f28;
	add.f32 	%f30, %f7, %f29;
	add.f32 	%f31, %f7, %f30;
	add.f32 	%f32, %f7, %f31;
	add.f32 	%f33, %f7, %f32;
	add.f32 	%f34, %f7, %f33;
	add.f32 	%f35, %f7, %f34;
	add.f32 	%f36, %f7, %f35;
	add.f32 	%f37, %f7, %f36;
	add.f32 	%f38, %f7, %f37;
	add.f32 	%f39, %f7, %f38;
	ld.global.v2.f32 	{%f40, %f41}, [%rd10+-8];
	mul.f32 	%f42, %f40, %f41;
	add.f32 	%f43, %f39, %f42;
	add.f32 	%f44, %f42, %f43;
	add.f32 	%f45, %f42, %f44;
	add.f32 	%f46, %f42, %f45;
	add.f32 	%f47, %f42, %f46;
	add.f32 	%f48, %f42, %f47;
	add.f32 	%f49, %f42, %f48;
	add.f32 	%f50, %f42, %f49;
	add.f32 	%f51, %f42, %f50;
	add.f32 	%f52, %f42, %f51;
	add.f32 	%f53, %f42, %f52;
	add.f32 	%f54, %f42, %f53;
	add.f32 	%f55, %f42, %f54;
	add.f32 	%f56, %f42, %f55;
	add.f32 	%f57, %f42, %f56;
	add.f32 	%f58, %f42, %f57;
	add.f32 	%f59, %f42, %f58;
	add.f32 	%f60, %f42, %f59;
	add.f32 	%f61, %f42, %f60;
	add.f32 	%f62, %f42, %f61;
	add.f32 	%f63, %f42, %f62;
	add.f32 	%f64, %f42, %f63;
	add.f32 	%f65, %f42, %f64;
	add.f32 	%f66, %f42, %f65;
	add.f32 	%f67, %f42, %f66;
	add.f32 	%f68, %f42, %f67;
	add.f32 	%f69, %f42, %f68;
	add.f32 	%f70, %f42, %f69;
	add.f32 	%f71, %f42, %f70;
	add.f32 	%f72, %f42, %f71;
	add.f32 	%f73, %f42, %f72;
	add.f32 	%f74, %f42, %f73;
	ld.global.v2.f32 	{%f75, %f76}, [%rd10];
	mul.f32 	%f77, %f75, %f76;
	add.f32 	%f78, %f74, %f77;
	add.f32 	%f79, %f77, %f78;
	add.f32 	%f80, %f77, %f79;
	add.f32 	%f81, %f77, %f80;
	add.f32 	%f82, %f77, %f81;
	add.f32 	%f83, %f77, %f82;
	add.f32 	%f84, %f77, %f83;
	add.f32 	%f85, %f77, %f84;
	add.f32 	%f86, %f77, %f85;
	add.f32 	%f87, %f77, %f86;
	add.f32 	%f88, %f77, %f87;
	add.f32 	%f89, %f77, %f88;
	add.f32 	%f90, %f77, %f89;
	add.f32 	%f91, %f77, %f90;
	add.f32 	%f92, %f77, %f91;
	add.f32 	%f93, %f77, %f92;
	add.f32 	%f94, %f77, %f93;
	add.f32 	%f95, %f77, %f94;
	add.f32 	%f96, %f77, %f95;
	add.f32 	%f97, %f77, %f96;
	add.f32 	%f98, %f77, %f97;
	add.f32 	%f99, %f77, %f98;
	add.f32 	%f100, %f77, %f99;
	add.f32 	%f101, %f77, %f100;
	add.f32 	%f102, %f77, %f101;
	add.f32 	%f103, %f77, %f102;
	add.f32 	%f104, %f77, %f103;
	add.f32 	%f105, %f77, %f104;
	add.f32 	%f106, %f77, %f105;
	add.f32 	%f107, %f77, %f106;
	add.f32 	%f108, %f77, %f107;
	add.f32 	%f109, %f77, %f108;
	ld.global.v2.f32 	{%f110, %f111}, [%rd10+8];
	mul.f32 	%f112, %f110, %f111;
	add.f32 	%f113, %f109, %f112;
	add.f32 	%f114, %f112, %f113;
	add.f32 	%f115, %f112, %f114;
	add.f32 	%f116, %f112, %f115;
	add.f32 	%f117, %f112, %f116;
	add.f32 	%f118, %f112, %f117;
	add.f32 	%f119, %f112, %f118;
	add.f32 	%f120, %f112, %f119;
	add.f32 	%f121, %f112, %f120;
	add.f32 	%f122, %f112, %f121;
	add.f32 	%f123, %f112, %f122;
	add.f32 	%f124, %f112, %f123;
	add.f32 	%f125, %f112, %f124;
	add.f32 	%f126, %f112, %f125;
	add.f32 	%f127, %f112, %f126;
	add.f32 	%f128, %f112, %f127;
	add.f32 	%f129, %f112, %f128;
	add.f32 	%f130, %f112, %f129;
	add.f32 	%f131, %f112, %f130;
	add.f32 	%f132, %f112, %f131;
	add.f32 	%f133, %f112, %f132;
	add.f32 	%f134, %f112, %f133;
	add.f32 	%f135, %f112, %f134;
	add.f32 	%f136, %f112, %f135;
	add.f32 	%f137, %f112, %f136;
	add.f32 	%f138, %f112, %f137;
	add.f32 	%f139, %f112, %f138;
	add.f32 	%f140, %f112, %f139;
	add.f32 	%f141, %f112, %f140;
	add.f32 	%f142, %f112, %f141;
	add.f32 	%f143, %f112, %f142;
	add.f32 	%f146, %f112, %f143;
	add.s32 	%r13, %r13, 4;
	add.s64 	%rd10, %rd10, 32;
	setp.ne.s32 	%p1, %r13, 512;
	@%p1 bra 	$L__BB5_2;
	add.s32 	%r12, %r12, 1;
	setp.ne.s32 	%p2, %r12, 128;
	@%p2 bra 	$L__BB5_1;
	neg.f32 	%f144, %f146;
	add.s32 	%r11, %r2, %r1;
	mul.wide.u32 	%rd8, %r11, 8;
	add.s64 	%rd9, %rd1, %rd8;
	st.global.v2.f32 	[%rd9], {%f146, %f144};
	ret;

}


// ===== COMPILED SASS (sm_100) =====

	.target	sm_100

	.elftype	@"ET_EXEC"


//--------------------- .note.nv.tkinfo           --------------------------
	.section	.note.nv.tkinfo,"",@"SHT_NOTE"
	.sectionflags	@"SHF_NOTE_NV_TKINFO"
	.tkinfo
        /*0018*/ 	.word	0x00000002
        /*0030*/ 	.string	""
        /*0030*/ 	.string	"ptxas"
        /*0030*/ 	.string	"Cuda compilation tools, release 13.0, V13.0.88"
        /*0030*/ 	.string	"Build cuda_13.0.r13.0/compiler.36424714_0"
        /*0030*/ 	.string	"-arch sm_100 -m 64 "



//--------------------- .note.nv.cuinfo           --------------------------
	.section	.note.nv.cuinfo,"",@"SHT_NOTE"
	.sectionflags	@"SHF_NOTE_NV_CUINFO"
        /*0018*/ 	.short	0x0002
        /*001a*/ 	.short	0x0064
        /*001c*/ 	.short	0x0082
	.zero		2


//--------------------- .nv.info                  --------------------------
	.section	.nv.info,"",@"SHT_CUDA_INFO"
	.align	4


	//----- nvinfo : EIATTR_REGCOUNT
	.align		4
        /*0000*/ 	.byte	0x04, 0x2f
        /*0002*/ 	.short	(.L_1 - .L_0)
	.align		4
.L_0:
        /*0004*/ 	.word	index@(_Z13oi_sp_dmem_01P6float2)
        /*0008*/ 	.word	0x0000001e


	//----- nvinfo : EIATTR_FRAME_SIZE
	.align		4
.L_1:
        /*000c*/ 	.byte	0x04, 0x11
        /*000e*/ 	.short	(.L_3 - .L_2)
	.align		4
.L_2:
        /*0010*/ 	.word	index@(_Z13oi_sp_dmem_01P6float2)
        /*0014*/ 	.word	0x00000000


	//----- nvinfo : EIATTR_REGCOUNT
	.align		4
.L_3:
        /*0018*/ 	.byte	0x04, 0x2f
        /*001a*/ 	.short	(.L_5 - .L_4)
	.align		4
.L_4:
        /*001c*/ 	.word	index@(_Z13oi_sp_dmem_02P6float2)
        /*0020*/ 	.word	0x0000001e


	//----- nvinfo : EIATTR_FRAME_SIZE
	.align		4
.L_5:
        /*0024*/ 	.byte	0x04, 0x11
        /*0026*/ 	.short	(.L_7 - .L_6)
	.align		4
.L_6:
        /*0028*/ 	.word	index@(_Z13oi_sp_dmem_02P6float2)
        /*002c*/ 	.word	0x00000000


	//----- nvinfo : EIATTR_REGCOUNT
	.align		4
.L_7:
        /*0030*/ 	.byte	0x04, 0x2f
        /*0032*/ 	.short	(.L_9 - .L_8)
	.align		4
.L_8:
        /*0034*/ 	.word	index@(_Z13oi_sp_dmem_04P6float2)
        /*0038*/ 	.word	0x0000001e


	//----- nvinfo : EIATTR_FRAME_SIZE
	.align		4
.L_9:
        /*003c*/ 	.byte	0x04, 0x11
        /*003e*/ 	.short	(.L_11 - .L_10)
	.align		4
.L_10:
        /*0040*/ 	.word	index@(_Z13oi_sp_dmem_04P6float2)
        /*0044*/ 	.word	0x00000000


	//----- nvinfo : EIATTR_REGCOUNT
	.align		4
.L_11:
        /*0048*/ 	.byte	0x04, 0x2f
        /*004a*/ 	.short	(.L_13 - .L_12)
	.align		4
.L_12:
        /*004c*/ 	.word	index@(_Z13oi_sp_dmem_08P6float2)
        /*0050*/ 	.word	0x00000018


	//----- nvinfo : EIATTR_FRAME_SIZE
	.align		4
.L_13:
        /*0054*/ 	.byte	0x04, 0x11
        /*0056*/ 	.short	(.L_15 - .L_14)
	.align		4
.L_14:
        /*0058*/ 	.word	index@(_Z13oi_sp_dmem_08P6float2)
        /*005c*/ 	.word	0x00000000


	//----- nvinfo : EIATTR_REGCOUNT
	.align		4
.L_15:
        /*0060*/ 	.byte	0x04, 0x2f
        /*0062*/ 	.short	(.L_17 - .L_16)
	.align		4
.L_16:
        /*0064*/ 	.word	index@(_Z13oi_sp_dmem_16P6float2)
        /*0068*/ 	.word	0x00000013


	//----- nvinfo : EIATTR_FRAME_SIZE
	.align		4
.L_17:
        /*006c*/ 	.byte	0x04, 0x11
        /*006e*/ 	.short	(.L_19 - .L_18)
	.align		4
.L_18:
        /*0070*/ 	.word	index@(_Z13oi_sp_dmem_16P6float2)
        /*0074*/ 	.word	0x00000000


	//----- nvinfo : EIATTR_REGCOUNT
	.align		4
.L_19:
        /*0078*/ 	.byte	0x04, 0x2f
        /*007a*/ 	.short	(.L_21 - .L_20)
	.align		4
.L_20:
        /*007c*/ 	.word	index@(_Z13oi_sp_dmem_32P6float2)
        /*0080*/ 	.word	0x0000000f


	//----- nvinfo : EIATTR_FRAME_SIZE
	.align		4
.L_21:
        /*0084*/ 	.byte	0x04, 0x11
        /*0086*/ 	.short	(.L_23 - .L_22)
	.align		4
.L_22:
        /*0088*/ 	.word	index@(_Z13oi_sp_dmem_32P6float2)
        /*008c*/ 	.word	0x00000000


	//----- nvinfo : EIATTR_MIN_STACK_SIZE
	.align		4
.L_23:
        /*0090*/ 	.byte	0x04, 0x12
        /*0092*/ 	.short	(.L_25 - .L_24)
	.align		4
.L_24:
        /*0094*/ 	.word	index@(_Z13oi_sp_dmem_32P6float2)
        /*0098*/ 	.word	0x00000000


	//----- nvinfo : EIATTR_MIN_STACK_SIZE
	.align		4
.L_25:
        /*009c*/ 	.byte	0x04, 0x12
        /*009e*/ 	.short	(.L_27 - .L_26)
	.align		4
.L_26:
        /*00a0*/ 	.word	index@(_Z13oi_sp_dmem_16P6float2)
        /*00a4*/ 	.word	0x00000000


	//----- nvinfo : EIATTR_MIN_STACK_SIZE
	.align		4
.L_27:
        /*00a8*/ 	.byte	0x04, 0x12
        /*00aa*/ 	.short	(.L_29 - .L_28)
	.align		4
.L_28:
        /*00ac*/ 	.word	index@(_Z13oi_sp_dmem_08P6float2)
        /*00b0*/ 	.word	0x00000000


	//----- nvinfo : EIATTR_MIN_STACK_SIZE
	.align		4
.L_29:
        /*00b4*/ 	.byte	0x04, 0x12
        /*00b6*/ 	.short	(.L_31 - .L_30)
	.align		4
.L_30:
        /*00b8*/ 	.word	index@(_Z13oi_sp_dmem_04P6float2)
        /*00bc*/ 	.word	0x00000000


	//----- nvinfo : EIATTR_MIN_STACK_SIZE
	.align		4
.L_31:
        /*00c0*/ 	.byte	0x04, 0x12
        /*00c2*/ 	.short	(.L_33 - .L_32)
	.align		4
.L_32:
        /*00c4*/ 	.word	index@(_Z13oi_sp_dmem_02P6float2)
        /*00c8*/ 	.word	0x00000000


	//----- nvinfo : EIATTR_MIN_STACK_SIZE
	.align		4
.L_33:
        /*00cc*/ 	.byte	0x04, 0x12
        /*00ce*/ 	.short	(.L_35 - .L_34)
	.align		4
.L_34:
        /*00d0*/ 	.word	index@(_Z13oi_sp_dmem_01P6float2)
        /*00d4*/ 	.word	0x00000000
.L_35:


//--------------------- .nv.compat                --------------------------
	.section	.nv.compat,"",@"SHT_CUDA_COMPAT_INFO"
	.align	4
        /*0000*/ 	.byte	0x02, 0x09, 0x00, 0x00, 0x02, 0x02, 0x01, 0x00, 0x02, 0x05, 0x05, 0x00, 0x03, 0x07, 0x01, 0x01
        /*0010*/ 	.byte	0x02, 0x03, 0x00, 0x00, 0x02, 0x06, 0x01, 0x00, 0x04, 0x0b, 0x08, 0x00, 0x09, 0x00, 0x00, 0x00
        /*0020*/ 	.byte	0x00, 0x00, 0x00, 0x00


//--------------------- .nv.info._Z13oi_sp_dmem_32P6float2 --------------------------
	.section	.nv.info._Z13oi_sp_dmem_32P6float2,"",@"SHT_CUDA_INFO"
	.sectionflags	@""
	.align	4


	//----- nvinfo : EIATTR_CUDA_API_VERSION
	.align		4
        /*0000*/ 	.byte	0x04, 0x37
        /*0002*/ 	.short	(.L_37 - .L_36)
.L_36:
        /*0004*/ 	.word	0x00000082


	//----- nvinfo : EIATTR_KPARAM_INFO
	.align		4
.L_37:
        /*0008*/ 	.byte	0x04, 0x17
        /*000a*/ 	.short	(.L_39 - .L_38)
.L_38:
        /*000c*/ 	.word	0x00000000
        /*0010*/ 	.short	0x0000
        /*0012*/ 	.short	0x0000
        /*0014*/ 	.byte	0x00, 0xf5, 0x21, 0x00


	//----- nvinfo : EIATTR_SPARSE_MMA_MASK
	.align		4
.L_39:
        /*0018*/ 	.byte	0x03, 0x50
        /*001a*/ 	.short	0x0000


	//----- nvinfo : EIATTR_MAXREG_COUNT
	.align		4
        /*001c*/ 	.byte	0x03, 0x1b
        /*001e*/ 	.short	0x00ff


	//----- nvinfo : EIATTR_MERCURY_ISA_VERSION
	.align		4
        /*0020*/ 	.byte	0x03, 0x5f
        /*0022*/ 	.short	0x0101


	//----- nvinfo : EIATTR_VRC_CTA_INIT_COUNT
	.align		4
        /*0024*/ 	.byte	0x02, 0x4a
	.zero		1
	.zero		1


	//----- nvinfo : EIATTR_EXIT_INSTR_OFFSETS
	.align		4
        /*0028*/ 	.byte	0x04, 0x1c
        /*002a*/ 	.short	(.L_41 - .L_40)


	//   ....[0]....
.L_40:
        /*002c*/ 	.word	0x00000a00


	//----- nvinfo : EIATTR_CBANK_PARAM_SIZE
	.align		4
.L_41:
        /*0030*/ 	.byte	0x03, 0x19
        /*0032*/ 	.short	0x0008


	//----- nvinfo : EIATTR_PARAM_CBANK
	.align		4
        /*0034*/ 	.byte	0x04, 0x0a
        /*0036*/ 	.short	(.L_43 - .L_42)
	.align		4
.L_42:
        /*0038*/ 	.word	index@(.nv.constant0._Z13oi_sp_dmem_32P6float2)
        /*003c*/ 	.short	0x0380
        /*003e*/ 	.short	0x0008


	//----- nvinfo : EIATTR_SW_WAR
	.align		4
.L_43:
        /*0040*/ 	.byte	0x04, 0x36
        /*0042*/ 	.short	(.L_45 - .L_44)
.L_44:
        /*0044*/ 	.word	0x00000008
.L_45:


//--------------------- .nv.info._Z13oi_sp_dmem_16P6float2 --------------------------
	.section	.nv.info._Z13oi_sp_dmem_16P6float2,"",@"SHT_CUDA_INFO"
	.sectionflags	@""
	.align	4


	//----- nvinfo : EIATTR_CUDA_API_VERSION
	.align		4
        /*0000*/ 	.byte	0x04, 0x37
        /*0002*/ 	.short	(.L_47 - .L_46)
.L_46:
        /*0004*/ 	.word	0x00000082


	//----- nvinfo : EIATTR_KPARAM_INFO
	.align		4
.L_47:
        /*0008*/ 	.byte	0x04, 0x17
        /*000a*/ 	.short	(.L_49 - .L_48)
.L_48:
        /*000c*/ 	.word	0x00000000
        /*0010*/ 	.short	0x0000
        /*0012*/ 	.short	0x0000
        /*0014*/ 	.byte	0x00, 0xf5, 0x21, 0x00


	//----- nvinfo : EIATTR_SPARSE_MMA_MASK
	.align		4
.L_49:
        /*0018*/ 	.byte	0x03, 0x50
        /*001a*/ 	.short	0x0000


	//----- nvinfo : EIATTR_MAXREG_COUNT
	.align		4
        /*001c*/ 	.byte	0x03, 0x1b
        /*001e*/ 	.short	0x00ff


	//----- nvinfo : EIATTR_MERCURY_ISA_VERSION
	.align		4
        /*0020*/ 	.byte	0x03, 0x5f
        /*0022*/ 	.short	0x0101


	//----- nvinfo : EIATTR_VRC_CTA_INIT_COUNT
	.align		4
        /*0024*/ 	.byte	0x02, 0x4a
	.zero		1
	.zero		1


	//----- nvinfo : EIATTR_EXIT_INSTR_OFFSETS
	.align		4
        /*0028*/ 	.byte	0x04, 0x1c
        /*002a*/ 	.short	(.L_51 - .L_50)


	//   ....[0]....
.L_50:
        /*002c*/ 	.word	0x00000a40


	//----- nvinfo : EIATTR_CBANK_PARAM_SIZE
	.align		4
.L_51:
        /*0030*/ 	.byte	0x03, 0x19
        /*0032*/ 	.short	0x0008


	//----- nvinfo : EIATTR_PARAM_CBANK
	.align		4
        /*0034*/ 	.byte	0x04, 0x0a
        /*0036*/ 	.short	(.L_53 - .L_52)
	.align		4
.L_52:
        /*0038*/ 	.word	index@(.nv.constant0._Z13oi_sp_dmem_16P6float2)
        /*003c*/ 	.short	0x0380
        /*003e*/ 	.short	0x0008


	//----- nvinfo : EIATTR_SW_WAR
	.align		4
.L_53:
        /*0040*/ 	.byte	0x04, 0x36
        /*0042*/ 	.short	(.L_55 - .L_54)
.L_54:
        /*0044*/ 	.word	0x00000008
.L_55:


//--------------------- .nv.info._Z13oi_sp_dmem_08P6float2 --------------------------
	.section	.nv.info._Z13oi_sp_dmem_08P6float2,"",@"SHT_CUDA_INFO"
	.sectionflags	@""
	.align	4


	//----- nvinfo : EIATTR_CUDA_API_VERSION
	.align		4
        /*0000*/ 	.byte	0x04, 0x37
        /*0002*/ 	.short	(.L_57 - .L_56)
.L_56:
        /*0004*/ 	.word	0x00000082


	//----- nvinfo : EIATTR_KPARAM_INFO
	.align		4
.L_57:
        /*0008*/ 	.byte	0x04, 0x17
        /*000a*/ 	.short	(.L_59 - .L_58)
.L_58:
        /*000c*/ 	.word	0x00000000
        /*0010*/ 	.short	0x0000
        /*0012*/ 	.short	0x0000
        /*0014*/ 	.byte	0x00, 0xf5, 0x21, 0x00


	//----- nvinfo : EIATTR_SPARSE_MMA_MASK
	.align		4
.L_59:
        /*0018*/ 	.byte	0x03, 0x50
        /*001a*/ 	.short	0x0000


	//----- nvinfo : EIATTR_MAXREG_COUNT
	.align		4
        /*001c*/ 	.byte	0x03, 0x1b
        /*001e*/ 	.short	0x00ff


	//----- nvinfo : EIATTR_MERCURY_ISA_VERSION
	.align		4
        /*0020*/ 	.byte	0x03, 0x5f
        /*0022*/ 	.short	0x0101


	//----- nvinfo : EIATTR_VRC_CTA_INIT_COUNT
	.align		4
        /*0024*/ 	.byte	0x02, 0x4a
	.zero		1
	.zero		1


	//----- nvinfo : EIATTR_EXIT_INSTR_OFFSETS
	.align		4
        /*0028*/ 	.byte	0x04, 0x1c
        /*002a*/ 	.short	(.L_61 - .L_60)


	//   ....[0]....
.L_60:
        /*002c*/ 	.word	0x00000640


	//----- nvinfo : EIATTR_CBANK_PARAM_SIZE
	.align		4
.L_61:
        /*0030*/ 	.byte	0x03, 0x19
        /*0032*/ 	.short	0x0008


	//----- nvinfo : EIATTR_PARAM_CBANK
	.align		4
        /*0034*/ 	.byte	0x04, 0x0a
        /*0036*/ 	.short	(.L_63 - .L_62)
	.align		4
.L_62:
        /*0038*/ 	.word	index@(.nv.constant0._Z13oi_sp_dmem_08P6float2)
        /*003c*/ 	.short	0x0380
        /*003e*/ 	.short	0x0008


	//----- nvinfo : EIATTR_SW_WAR
	.align		4
.L_63:
        /*0040*/ 	.byte	0x04, 0x36
        /*0042*/ 	.short	(.L_65 - .L_64)
.L_64:
        /*0044*/ 	.word	0x00000008
.L_65:


//--------------------- .nv.info._Z13oi_sp_dmem_04P6float2 --------------------------
	.section	.nv.info._Z13oi_sp_dmem_04P6float2,"",@"SHT_CUDA_INFO"
	.sectionflags	@""
	.align	4


	//----- nvinfo : EIATTR_CUDA_API_VERSION
	.align		4
        /*0000*/ 	.byte	0x04, 0x37
        /*0002*/ 	.short	(.L_67 - .L_66)
.L_66:
        /*0004*/ 	.word	0x00000082


	//----- nvinfo : EIATTR_KPARAM_INFO
	.align		4
.L_67:
        /*0008*/ 	.byte	0x04, 0x17
        /*000a*/ 	.short	(.L_69 - .L_68)
.L_68:
        /*000c*/ 	.word	0x00000000
        /*0010*/ 	.short	0x0000
        /*0012*/ 	.short	0x0000
        /*0014*/ 	.byte	0x00, 0xf5, 0x21, 0x00


	//----- nvinfo : EIATTR_SPARSE_MMA_MASK
	.align		4
.L_69:
        /*0018*/ 	.byte	0x03, 0x50
        /*001a*/ 	.short	0x0000


	//----- nvinfo : EIATTR_MAXREG_COUNT
	.align		4
        /*001c*/ 	.byte	0x03, 0x1b
        /*001e*/ 	.short	0x00ff


	//----- nvinfo : EIATTR_MERCURY_ISA_VERSION
	.align		4
        /*0020*/ 	.byte	0x03, 0x5f
        /*0022*/ 	.short	0x0101


	//----- nvinfo : EIATTR_VRC_CTA_INIT_COUNT
	.align		4
        /*0024*/ 	.byte	0x02, 0x4a
	.zero		1
	.zero		1


	//----- nvinfo : EIATTR_EXIT_INSTR_OFFSETS
	.align		4
        /*0028*/ 	.byte	0x04, 0x1c
        /*002a*/ 	.short	(.L_71 - .L_70)


	//   ....[0]....
.L_70:
        /*002c*/ 	.word	0x000006c0


	//----- nvinfo : EIATTR_CBANK_PARAM_SIZE
	.align		4
.L_71:
        /*0030*/ 	.byte	0x03, 0x19
        /*0032*/ 	.short	0x0008


	//----- nvinfo : EIATTR_PARAM_CBANK
	.align		4
        /*0034*/ 	.byte	0x04, 0x0a
        /*0036*/ 	.short	(.L_73 - .L_72)
	.align		4
.L_72:
        /*0038*/ 	.word	index@(.nv.constant0._Z13oi_sp_dmem_04P6float2)
        /*003c*/ 	.short	0x0380
        /*003e*/ 	.short	0x0008


	//----- nvinfo : EIATTR_SW_WAR
	.align		4
.L_73:
        /*0040*/ 	.byte	0x04, 0x36
        /*0042*/ 	.short	(.L_75 - .L_74)
.L_74:
        /*0044*/ 	.word	0x00000008
.L_75:


//--------------------- .nv.info._Z13oi_sp_dmem_02P6float2 --------------------------
	.section	.nv.info._Z13oi_sp_dmem_02P6float2,"",@"SHT_CUDA_INFO"
	.sectionflags	@""
	.align	4


	//----- nvinfo : EIATTR_CUDA_API_VERSION
	.align		4
        /*0000*/ 	.byte	0x04, 0x37
        /*0002*/ 	.short	(.L_77 - .L_76)
.L_76:
        /*0004*/ 	.word	0x00000082


	//----- nvinfo : EIATTR_KPARAM_INFO
	.align		4
.L_77:
        /*0008*/ 	.byte	0x04, 0x17
        /*000a*/ 	.short	(.L_79 - .L_78)
.L_78:
        /*000c*/ 	.word	0x00000000
        /*0010*/ 	.short	0x0000
        /*0012*/ 	.short	0x0000
        /*0014*/ 	.byte	0x00, 0xf5, 0x21, 0x00


	//----- nvinfo : EIATTR_SPARSE_MMA_MASK
	.align		4
.L_79:
        /*0018*/ 	.byte	0x03, 0x50
        /*001a*/ 	.short	0x0000


	//----- nvinfo : EIATTR_MAXREG_COUNT
	.align		4
        /*001c*/ 	.byte	0x03, 0x1b
        /*001e*/ 	.short	0x00ff


	//----- nvinfo : EIATTR_MERCURY_ISA_VERSION
	.align		4
        /*0020*/ 	.byte	0x03, 0x5f
        /*0022*/ 	.short	0x0101


	//----- nvinfo : EIATTR_VRC_CTA_INIT_COUNT
	.align		4
        /*0024*/ 	.byte	0x02, 0x4a
	.zero		1
	.zero		1


	//----- nvinfo : EIATTR_EXIT_INSTR_OFFSETS
	.align		4
        /*0028*/ 	.byte	0x04, 0x1c
        /*002a*/ 	.short	(.L_81 - .L_80)


	//   ....[0]....
.L_80:
        /*002c*/ 	.word	0x00000dc0


	//----- nvinfo : EIATTR_CBANK_PARAM_SIZE
	.align		4
.L_81:
        /*0030*/ 	.byte	0x03, 0x19
        /*0032*/ 	.short	0x0008


	//----- nvinfo : EIATTR_PARAM_CBANK
	.align		4
        /*0034*/ 	.byte	0x04, 0x0a
        /*0036*/ 	.short	(.L_83 - .L_82)
	.align		4
.L_82:
        /*0038*/ 	.word	index@(.nv.constant0._Z13oi_sp_dmem_02P6float2)
        /*003c*/ 	.short	0x0380
        /*003e*/ 	.short	0x0008


	//----- nvinfo : EIATTR_SW_WAR
	.align		4
.L_83:
        /*0040*/ 	.byte	0x04, 0x36
        /*0042*/ 	.short	(.L_85 - .L_84)
.L_84:
        /*0044*/ 	.word	0x00000008
.L_85:


//--------------------- .nv.info._Z13oi_sp_dmem_01P6float2 --------------------------
	.section	.nv.info._Z13oi_sp_dmem_01P6float2,"",@"SHT_CUDA_INFO"
	.sectionflags	@""
	.align	4


	//----- nvinfo : EIATTR_CUDA_API_VERSION
	.align		4
        /*0000*/ 	.byte	0x04, 0x37
        /*0002*/ 	.short	(.L_87 - .L_86)
.L_86:
        /*0004*/ 	.word	0x00000082


	//----- nvinfo : EIATTR_KPARAM_INFO
	.align		4
.L_87:
        /*0008*/ 	.byte	0x04, 0x17
        /*000a*/ 	.short	(.L_89 - .L_88)
.L_88:
        /*000c*/ 	.word	0x00000000
        /*0010*/ 	.short	0x0000
        /*0012*/ 	.short	0x0000
        /*0014*/ 	.byte	0x00, 0xf5, 0x21, 0x00


	//----- nvinfo : EIATTR_SPARSE_MMA_MASK
	.align		4
.L_89:
        /*0018*/ 	.byte	0x03, 0x50
        /*001a*/ 	.short	0x0000


	//----- nvinfo : EIATTR_MAXREG_COUNT
	.align		4
        /*001c*/ 	.byte	0x03, 0x1b
        /*001e*/ 	.short	0x00ff


	//----- nvinfo : EIATTR_MERCURY_ISA_VERSION
	.align		4
        /*0020*/ 	.byte	0x03, 0x5f
        /*0022*/ 	.short	0x0101


	//----- nvinfo : EIATTR_VRC_CTA_INIT_COUNT
	.align		4
        /*0024*/ 	.byte	0x02, 0x4a
	.zero		1
	.zero		1


	//----- nvinfo : EIATTR_EXIT_INSTR_OFFSETS
	.align		4
        /*0028*/ 	.byte	0x04, 0x1c
        /*002a*/ 	.short	(.L_91 - .L_90)


	//   ....[0]....
.L_90:
        /*002c*/ 	.word	0x00000fb0


	//----- nvinfo : EIATTR_CBANK_PARAM_SIZE
	.align		4
.L_91:
        /*0030*/ 	.byte	0x03, 0x19
        /*0032*/ 	.short	0x0008


	//----- nvinfo : EIATTR_PARAM_CBANK
	.align		4
        /*0034*/ 	.byte	0x04, 0x0a
        /*0036*/ 	.short	(.L_93 - .L_92)
	.align		4
.L_92:
        /*0038*/ 	.word	index@(.nv.constant0._Z13oi_sp_dmem_01P6float2)
        /*003c*/ 	.short	0x0380
        /*003e*/ 	.short	0x0008


	//----- nvinfo : EIATTR_SW_WAR
	.align		4
.L_93:
        /*0040*/ 	.byte	0x04, 0x36
        /*0042*/ 	.short	(.L_95 - .L_94)
.L_94:
        /*0044*/ 	.word	0x00000008
.L_95:


//--------------------- .nv.callgraph             --------------------------
	.section	.nv.callgraph,"",@"SHT_CUDA_CALLGRAPH"
	.align	4
	.sectionentsize	8
	.align		4
        /*0000*/ 	.word	0x00000000
	.align		4
        /*0004*/ 	.word	0xffffffff
	.align		4
        /*0008*/ 	.word	0x00000000
	.align		4
        /*000c*/ 	.word	0xfffffffe
	.align		4
        /*0010*/ 	.word	0x00000000
	.align		4
        /*0014*/ 	.word	0xfffffffd
	.align		4
        /*0018*/ 	.word	0x00000000
	.align		4
        /*001c*/ 	.word	0xfffffffc


//--------------------- .text._Z13oi_sp_dmem_32P6float2 --------------------------
	.section	.text._Z13oi_sp_dmem_32P6float2,"ax",@progbits
	.align	128
        .global         _Z13oi_sp_dmem_32P6float2
        .type           _Z13oi_sp_dmem_32P6float2,@function
        .size           _Z13oi_sp_dmem_32P6float2,(.L_x_18 - _Z13oi_sp_dmem_32P6float2)
        .other          _Z13oi_sp_dmem_32P6float2,@"STO_CUDA_ENTRY STV_DEFAULT"
_Z13oi_sp_dmem_32P6float2:
.text._Z13oi_sp_dmem_32P6float2:
[----:B------:R-:W-:Y:S08]  /*0000*/  LDC R1, c[0x0][0x37c] ;  /* 0x0000df00ff017b82 */ /* 0x000ff00000000800 */
[----:B------:R-:W0:Y:S01]  /*0010*/  S2UR UR6, SR_CTAID.X ;  /* 0x00000000000679c3 */ /* 0x000e220000002500 */
[----:B------:R-:W1:Y:S01]  /*0020*/  S2R R0, SR_TID.X ;  /* 0x0000000000007919 */ /* 0x000e620000002100 */
[----:B------:R-:W0:Y:S01]  /*0030*/  LDCU UR7, c[0x0][0x360] ;  /* 0x00006c00ff0777ac */ /* 0x000e220008000800 */
[----:B------:R-:W2:Y:S01]  /*0040*/  LDCU.64 UR4, c[0x0][0x380] ;  /* 0x00007000ff0477ac */ /* 0x000ea20008000a00 */
[----:B------:R-:W3:Y:S01]  /*0050*/  LDCU.64 UR8, c[0x0][0x358] ;  /* 0x00006b00ff0877ac */ /* 0x000ee20008000a00 */
[----:B0-----:R-:W-:-:S04]  /*0060*/  UIMAD UR6, UR6, UR7, URZ ;  /* 0x00000007060672a4 */ /* 0x001fc8000f8e02ff */
[----:B--2---:R-:W-:-:S04]  /*0070*/  UIMAD.WIDE.U32 UR4, UR6, 0x8, UR4 ;  /* 0x00000008060478a5 */ /* 0x004fc8000f8e0004 */
[----:B------:R-:W-:Y:S01]  /*0080*/  UIADD3 UR10, UP0, UPT, UR4, 0x10, URZ ;  /* 0x00000010040a7890 */ /* 0x000fe2000ff1e0ff */
[----:B-1----:R-:W-:Y:S02]  /*0090*/  I2FP.F32.U32 R10, R0 ;  /* 0x00000000000a7245 */ /* 0x002fe40000201000 */
[----:B------:R-:W-:Y:S01]  /*00a0*/  UMOV UR4, URZ ;  /* 0x000000ff00047c82 */ /* 0x000fe20008000000 */
[----:B---3--:R-:W-:-:S12]  /*00b0*/  UIADD3.X UR7, UPT, UPT, URZ, UR5, URZ, UP0, !UPT ;  /* 0x00000005ff077290 */ /* 0x008fd800087fe4ff */
.L_x_1:
[----:B------:R-:W-:Y:S01]  /*00c0*/  UIADD3 UR4, UPT, UPT, UR4, 0x1, URZ ;  /* 0x0000000104047890 */ /* 0x000fe2000fffe0ff */
[----:B------:R-:W-:Y:S01]  /*00d0*/  MOV R2, UR10 ;  /* 0x0000000a00027c02 */ /* 0x000fe20008000f00 */
[----:B------:R-:W-:Y:S01]  /*00e0*/  UMOV UR5, URZ ;  /* 0x000000ff00057c82 */ /* 0x000fe20008000000 */
[----:B------:R-:W-:Y:S01]  /*00f0*/  MOV R3, UR7 ;  /* 0x0000000700037c02 */ /* 0x000fe20008000f00 */
[----:B------:R-:W-:-:S11]  /*0100*/  UISETP.NE.AND UP1, UPT, UR4, 0x80, UPT ;  /* 0x000000800400788c */ /* 0x000fd6000bf25270 */
.L_x_0:
[----:B------:R-:W2:Y:S04]  /*0110*/  LDG.E.64 R4, desc[UR8][R2.64+-0x10] ;  /* 0xfffff00802047981 */ /* 0x000ea8000c1e1b00 */
[----:B------:R-:W3:Y:S04]  /*0120*/  LDG.E.64 R8, desc[UR8][R2.64+-0x8] ;  /* 0xfffff80802087981 */ /* 0x000ee8000c1e1b00 */
[----:B------:R-:W4:Y:S01]  /*0130*/  LDG.E.64 R6, desc[UR8][R2.64] ;  /* 0x0000000802067981 */ /* 0x000f22000c1e1b00 */
[----:B--2---:R-:W-:-:S04]  /*0140*/  FFMA R10, R4, R5, R10 ;  /* 0x00000005040a7223 */ /* 0x004fc8000000000a */
[----:B------:R-:W-:-:S04]  /*0150*/  FFMA R10, R4, R5, R10 ;  /* 0x00000005040a7223 */ /* 0x000fc8000000000a */
        /* <DEDUP_REMOVED lines=18> */
[CC--:B------:R-:W-:Y:S02]  /*0280*/  FFMA R12, R4.reuse, R5.reuse, R10 ;  /* 0x00000005040c7223 */ /* 0x0c0fe4000000000a */
[----:B------:R0:W2:Y:S01]  /*0290*/  LDG.E.64 R10, desc[UR8][R2.64+0x8] ;  /* 0x00000808020a7981 */ /* 0x0000a2000c1e1b00 */
[----:B------:R-:W-:Y:S01]  /*02a0*/  UIADD3 UR5, UPT, UPT, UR5, 0x4, URZ ;  /* 0x0000000405057890 */ /* 0x000fe2000fffe0ff */
[----:B------:R-:W-:-:S03]  /*02b0*/  FFMA R12, R4, R5, R12 ;  /* 0x00000005040c7223 */ /* 0x000fc6000000000c */
[----:B------:R-:W-:Y:S01]  /*02c0*/  UISETP.NE.AND UP0, UPT, UR5, 0x200, UPT ;  /* 0x000002000500788c */ /* 0x000fe2000bf05270 */
[----:B------:R-:W-:-:S04]  /*02d0*/  FFMA R12, R4, R5, R12 ;  /* 0x00000005040c7223 */ /* 0x000fc8000000000c */
[----:B------:R-:W-:Y:S01]  /*02e0*/  FFMA R12, R4, R5, R12 ;  /* 0x00000005040c7223 */ /* 0x000fe2000000000c */
[----:B0-----:R-:W-:-:S03]  /*02f0*/  IADD3 R2, P0, PT, R2, 0x20, RZ ;  /* 0x0000002002027810 */ /* 0x001fc60007f1e0ff */
[----:B------:R-:W-:Y:S01]  /*0300*/  FFMA R12, R4, R5, R12 ;  /* 0x00000005040c7223 */ /* 0x000fe2000000000c */
[----:B------:R-:W-:-:S03]  /*0310*/  IADD3.X R3, PT, PT, RZ, R3, RZ, P0, !PT ;  /* 0x00000003ff037210 */ /* 0x000fc600007fe4ff */
[----:B------:R-:W-:-:S04]  /*0320*/  FFMA R12, R4, R5, R12 ;  /* 0x00000005040c7223 */ /* 0x000fc8000000000c */
[----:B------:R-:W-:-:S04]  /*0330*/  FFMA R12, R4, R5, R12 ;  /* 0x00000005040c7223 */ /* 0x000fc8000000000c */
[----:B------:R-:W-:-:S04]  /*0340*/  FFMA R12, R4, R5, R12 ;  /* 0x00000005040c7223 */ /* 0x000fc8000000000c */
[----:B------:R-:W-:-:S04]  /*0350*/  FFMA R12, R4, R5, R12 ;  /* 0x00000005040c7223 */ /* 0x000fc8000000000c */
[----:B------:R-:W-:-:S04]  /*0360*/  FFMA R12, R4, R5, R12 ;  /* 0x00000005040c7223 */ /* 0x000fc8000000000c */
[----:B------:R-:W-:-:S04]  /*0370*/  FFMA R12, R4, R5, R12 ;  /* 0x00000005040c7223 */ /* 0x000fc8000000000c */
[----:B------:R-:W-:-:S04]  /*0380*/  FFMA R5, R4, R5, R12 ;  /* 0x0000000504057223 */ /* 0x000fc8000000000c */
[----:B---3--:R-:W-:-:S04]  /*0390*/  FFMA R5, R8, R9, R5 ;  /* 0x0000000908057223 */ /* 0x008fc80000000005 */
        /* <DEDUP_REMOVED lines=31> */
[----:B----4-:R-:W-:-:S04]  /*0590*/  FFMA R5, R6, R7, R5 ;  /* 0x0000000706057223 */ /* 0x010fc80000000005 */
        /* <DEDUP_REMOVED lines=62> */
[----:B------:R-:W-:Y:S01]  /*0980*/  FFMA R10, R10, R11, R5 ;  /* 0x0000000b0a0a7223 */ /* 0x000fe20000000005 */
[----:B------:R-:W-:Y:S06]  /*0990*/  BRA.U UP0, `(.L_x_0) ;  /* 0xfffffff500dc7547 */ /* 0x000fec000b83ffff */
[----:B------:R-:W-:Y:S05]  /*09a0*/  BRA.U UP1, `(.L_x_1) ;  /* 0xfffffff501c47547 */ /* 0x000fea000b83ffff */
[----:B------:R-:W0:Y:S01]  /*09b0*/  LDC.64 R2, c[0x0][0x380] ;  /* 0x0000e000ff027b82 */ /* 0x000e220000000a00 */
[----:B------:R-:W-:Y:S01]  /*09c0*/  IADD3 R5, PT, PT, R0, UR6, RZ ;  /* 0x0000000600057c10 */ /* 0x000fe2000fffe0ff */
[----:B------:R-:W-:-:S04]  /*09d0*/  FADD R11, -R10, -RZ ;  /* 0x800000ff0a0b7221 */ /* 0x000fc80000000100 */
[----:B0-----:R-:W-:-:S05]  /*09e0*/  IMAD.WIDE.U32 R2, R5, 0x8, R2 ;  /* 0x0000000805027825 */ /* 0x001fca00078e0002 */
[----:B------:R-:W-:Y:S01]  /*09f0*/  STG.E.64 desc[UR8][R2.64], R10 ;  /* 0x0000000a02007986 */ /* 0x000fe2000c101b08 */
[----:B------:R-:W-:Y:S05]  /*0a00*/  EXIT ;  /* 0x000000000000794d */ /* 0x000fea0003800000 */
.L_x_2:
[----:B------:R-:W-:-:S00]  /*0a10*/  BRA `(.L_x_2) ;  /* 0xfffffffc00fc7947 */ /* 0x000fc0000383ffff */
[----:B------:R-:W-:-:S00]  /*0a20*/  NOP ;  /* 0x0000000000007918 */ /* 0x000fc00000000000 */
        /* <DEDUP_REMOVED lines=13> */
.L_x_18:


//--------------------- .text._Z13oi_sp_dmem_16P6float2 --------------------------
	.section	.text._Z13oi_sp_dmem_16P6float2,"ax",@progbits
	.align	128
        .global         _Z13oi_sp_dmem_16P6float2
        .type           _Z13oi_sp_dmem_16P6float2,@function
        .size           _Z13oi_sp_dmem_16P6float2,(.L_x_19 - _Z13oi_sp_dmem_16P6float2)
        .other          _Z13oi_sp_dmem_16P6float2,@"STO_CUDA_ENTRY STV_DEFAULT"
_Z13oi_sp_dmem_16P6float2:
.text._Z13oi_sp_dmem_16P6float2:
        /* <DEDUP_REMOVED lines=12> */
.L_x_4:
[----:B------:R-:W-:Y:S01]  /*00c0*/  UIADD3 UR4, UPT, UPT, UR4, 0x1, URZ ;  /* 0x0000000104047890 */ /* 0x000fe2000fffe0ff */
[----:B------:R-:W-:Y:S01]  /*00d0*/  MOV R2, UR10 ;  /* 0x0000000a00027c02 */ /* 0x000fe20008000f00 */
[----:B------:R-:W-:Y:S01]  /*00e0*/  UMOV UR5, URZ ;  /* 0x000000ff00057c82 */ /* 0x000fe20008000000 */
[----:B------:R-:W-:Y:S01]  /*00f0*/  MOV R3, UR7 ;  /* 0x0000000700037c02 */ /* 0x000fe20008000f00 */
[----:B------:R-:W-:-:S11]  /*0100*/  UISETP.NE.AND UP1, UPT, UR4, 0x80, UPT ;  /* 0x000000800400788c */ /* 0x000fd6000bf25270 */
.L_x_3:
[----:B------:R-:W2:Y:S04]  /*0110*/  LDG.E.64 R12, desc[UR8][R2.64+-0x20] ;  /* 0xffffe008020c7981 */ /* 0x000ea8000c1e1b00 */
[----:B------:R-:W3:Y:S04]  /*0120*/  LDG.E.64 R10, desc[UR8][R2.64+-0x18] ;  /* 0xffffe808020a7981 */ /* 0x000ee8000c1e1b00 */
[----:B------:R-:W4:Y:S04]  /*0130*/  LDG.E.64 R4, desc[UR8][R2.64+-0x10] ;  /* 0xfffff00802047981 */ /* 0x000f28000c1e1b00 */
[----:B------:R-:W5:Y:S04]  /*0140*/  LDG.E.64 R8, desc[UR8][R2.64+-0x8] ;  /* 0xfffff80802087981 */ /* 0x000f68000c1e1b00 */
[----:B------:R-:W5:Y:S01]  /*0150*/  LDG.E.64 R6, desc[UR8][R2.64] ;  /* 0x0000000802067981 */ /* 0x000f62000c1e1b00 */
[----:B--2---:R-:W-:-:S04]  /*0160*/  FFMA R14, R12, R13, R14 ;  /* 0x0000000d0c0e7223 */ /* 0x004fc8000000000e */
[----:B------:R-:W-:-:S04]  /*0170*/  FFMA R14, R12, R13, R14 ;  /* 0x0000000d0c0e7223 */ /* 0x000fc8000000000e */
[----:B------:R-:W-:-:S04]  /*0180*/  FFMA R14, R12, R13, R14 ;  /* 0x0000000d0c0e7223 */ /* 0x000fc8000000000e */
[----:B------:R-:W-:-:S04]  /*0190*/  FFMA R14, R12, R13, R14 ;  /* 0x0000000d0c0e7223 */ /* 0x000fc8000000000e */
[CC--:B------:R-:W-:Y:S02]  /*01a0*/  FFMA R16, R12.reuse, R13.reuse, R14 ;  /* 0x0000000d0c107223 */ /* 0x0c0fe4000000000e */
[----:B------:R-:W2:Y:S02]  /*01b0*/  LDG.E.64 R14, desc[UR8][R2.64+0x8] ;  /* 0x00000808020e7981 */ /* 0x000ea4000c1e1b00 */
        /* <DEDUP_REMOVED lines=15> */
[CC--:B------:R-:W-:Y:S02]  /*02b0*/  FFMA R16, R10.reuse, R11.reuse, R13 ;  /* 0x0000000b0a107223 */ /* 0x0c0fe4000000000d */
[----:B------:R-:W3:Y:S02]  /*02c0*/  LDG.E.64 R12, desc[UR8][R2.64+0x10] ;  /* 0x00001008020c7981 */ /* 0x000ee4000c1e1b00 */
        /* <DEDUP_REMOVED lines=15> */
[CC--:B------:R-:W-:Y:S02]  /*03c0*/  FFMA R16, R4.reuse, R5.reuse, R11 ;  /* 0x0000000504107223 */ /* 0x0c0fe4000000000b */
[----:B------:R0:W4:Y:S01]  /*03d0*/  LDG.E.64 R10, desc[UR8][R2.64+0x18] ;  /* 0x00001808020a7981 */ /* 0x000122000c1e1b00 */
        /* <DEDUP_REMOVED lines=15> */
[----:B-----5:R-:W-:-:S04]  /*04d0*/  FFMA R5, R8, R9, R5 ;  /* 0x0000000908057223 */ /* 0x020fc80000000005 */
        /* <DEDUP_REMOVED lines=87> */
.L_x_5:
        /* <DEDUP_REMOVED lines=11> */
.L_x_19:


//--------------------- .text._Z13oi_sp_dmem_08P6float2 --------------------------
	.section	.text._Z13oi_sp_dmem_08P6float2,"ax",@progbits
	.align	128
        .global         _Z13oi_sp_dmem_08P6float2
        .type           _Z13oi_sp_dmem_08P6float2,@function
        .size           _Z13oi_sp_dmem_08P6float2,(.L_x_20 - _Z13oi_sp_dmem_08P6float2)
        .other          _Z13oi_sp_dmem_08P6float2,@"STO_CUDA_ENTRY STV_DEFAULT"
_Z13oi_sp_dmem_08P6float2:
.text._Z13oi_sp_dmem_08P6float2:
        /* <DEDUP_REMOVED lines=12> */
.L_x_7:
[----:B------:R-:W-:Y:S01]  /*00c0*/  UIADD3 UR4, UPT, UPT, UR4, 0x1, URZ ;  /* 0x0000000104047890 */ /* 0x000fe2000fffe0ff */
[----:B------:R-:W-:Y:S01]  /*00d0*/  MOV R2, UR10 ;  /* 0x0000000a00027c02 */ /* 0x000fe20008000f00 */
[----:B------:R-:W-:Y:S01]  /*00e0*/  UMOV UR5, URZ ;  /* 0x000000ff00057c82 */ /* 0x000fe20008000000 */
[----:B------:R-:W-:Y:S01]  /*00f0*/  MOV R3, UR7 ;  /* 0x0000000700037c02 */ /* 0x000fe20008000f00 */
[----:B------:R-:W-:-:S11]  /*0100*/  UISETP.NE.AND UP1, UPT, UR4, 0x80, UPT ;  /* 0x000000800400788c */ /* 0x000fd6000bf25270 */
.L_x_6:
[----:B------:R-:W2:Y:S04]  /*0110*/  LDG.E.64 R18, desc[UR8][R2.64+-0x20] ;  /* 0xffffe00802127981 */ /* 0x000ea8000c1e1b00 */
[----:B------:R-:W3:Y:S04]  /*0120*/  LDG.E.64 R16, desc[UR8][R2.64+-0x18] ;  /* 0xffffe80802107981 */ /* 0x000ee8000c1e1b00 */
[----:B------:R-:W4:Y:S04]  /*0130*/  LDG.E.64 R14, desc[UR8][R2.64+-0x10] ;  /* 0xfffff008020e7981 */ /* 0x000f28000c1e1b00 */
[----:B------:R-:W5:Y:S04]  /*0140*/  LDG.E.64 R12, desc[UR8][R2.64+-0x8] ;  /* 0xfffff808020c7981 */ /* 0x000f68000c1e1b00 */
[----:B------:R-:W5:Y:S04]  /*0150*/  LDG.E.64 R10, desc[UR8][R2.64] ;  /* 0x00000008020a7981 */ /* 0x000f68000c1e1b00 */
[----:B------:R-:W5:Y:S04]  /*0160*/  LDG.E.64 R8, desc[UR8][R2.64+0x8] ;  /* 0x0000080802087981 */ /* 0x000f68000c1e1b00 */
[----:B------:R-:W5:Y:S04]  /*0170*/  LDG.E.64 R6, desc[UR8][R2.64+0x10] ;  /* 0x0000100802067981 */ /* 0x000f68000c1e1b00 */
[----:B------:R0:W5:Y:S01]  /*0180*/  LDG.E.64 R4, desc[UR8][R2.64+0x18] ;  /* 0x0000180802047981 */ /* 0x000162000c1e1b00 */
[----:B------:R-:W-:-:S04]  /*0190*/  UIADD3 UR5, UPT, UPT, UR5, 0x8, URZ ;  /* 0x0000000805057890 */ /* 0x000fc8000fffe0ff */
[----:B------:R-:W-:Y:S01]  /*01a0*/  UISETP.NE.AND UP0, UPT, UR5, 0x200, UPT ;  /* 0x000002000500788c */ /* 0x000fe2000bf05270 */
[----:B0-----:R-:W-:-:S04]  /*01b0*/  IADD3 R2, P0, PT, R2, 0x40, RZ ;  /* 0x0000004002027810 */ /* 0x001fc80007f1e0ff */
[----:B------:R-:W-:Y:S01]  /*01c0*/  IADD3.X R3, PT, PT, RZ, R3, RZ, P0, !PT ;  /* 0x00000003ff037210 */ /* 0x000fe200007fe4ff */
        /* <DEDUP_REMOVED lines=72> */
.L_x_8:
        /* <DEDUP_REMOVED lines=11> */
.L_x_20:


//--------------------- .text._Z13oi_sp_dmem_04P6float2 --------------------------
	.section	.text._Z13oi_sp_dmem_04P6float2,"ax",@progbits
	.align	128
        .global         _Z13oi_sp_dmem_04P6float2
        .type           _Z13oi_sp_dmem_04P6float2,@function
        .size           _Z13oi_sp_dmem_04P6float2,(.L_x_21 - _Z13oi_sp_dmem_04P6float2)
        .other          _Z13oi_sp_dmem_04P6float2,@"STO_CUDA_ENTRY STV_DEFAULT"
_Z13oi_sp_dmem_04P6float2:
.text._Z13oi_sp_dmem_04P6float2:
        /* <DEDUP_REMOVED lines=12> */
.L_x_10:
[----:B------:R-:W-:Y:S01]  /*00c0*/  UIADD3 UR4, UPT, UPT, UR4, 0x1, URZ ;  /* 0x0000000104047890 */ /* 0x000fe2000fffe0ff */
[----:B------:R-:W-:Y:S01]  /*00d0*/  MOV R2, UR10 ;  /* 0x0000000a00027c02 */ /* 0x000fe20008000f00 */
[----:B------:R-:W-:Y:S01]  /*00e0*/  UMOV UR5, URZ ;  /* 0x000000ff00057c82 */ /* 0x000fe20008000000 */
[----:B------:R-:W-:Y:S01]  /*00f0*/  MOV R3, UR7 ;  /* 0x0000000700037c02 */ /* 0x000fe20008000f00 */
[----:B------:R-:W-:-:S11]  /*0100*/  UISETP.NE.AND UP1, UPT, UR4, 0x80, UPT ;  /* 0x000000800400788c */ /* 0x000fd6000bf25270 */
.L_x_9:
[----:B------:R-:W2:Y:S04]  /*0110*/  LDG.E.64 R26, desc[UR8][R2.64+-0x40] ;  /* 0xffffc008021a7981 */ /* 0x000ea8000c1e1b00 */
[----:B------:R-:W3:Y:S04]  /*0120*/  LDG.E.64 R24, desc[UR8][R2.64+-0x38] ;  /* 0xffffc80802187981 */ /* 0x000ee8000c1e1b00 */
[----:B------:R-:W4:Y:S04]  /*0130*/  LDG.E.64 R22, desc[UR8][R2.64+-0x30] ;  /* 0xffffd00802167981 */ /* 0x000f28000c1e1b00 */
[----:B------:R-:W5:Y:S04]  /*0140*/  LDG.E.64 R20, desc[UR8][R2.64+-0x28] ;  /* 0xffffd80802147981 */ /* 0x000f68000c1e1b00 */
[----:B------:R-:W5:Y:S04]  /*0150*/  LDG.E.64 R6, desc[UR8][R2.64+-0x20] ;  /* 0xffffe00802067981 */ /* 0x000f68000c1e1b00 */
[----:B------:R-:W5:Y:S04]  /*0160*/  LDG.E.64 R4, desc[UR8][R2.64+-0x18] ;  /* 0xffffe80802047981 */ /* 0x000f68000c1e1b00 */
[----:B------:R-:W5:Y:S04]  /*0170*/  LDG.E.64 R18, desc[UR8][R2.64+-0x10] ;  /* 0xfffff00802127981 */ /* 0x000f68000c1e1b00 */
[----:B------:R-:W5:Y:S04]  /*0180*/  LDG.E.64 R16, desc[UR8][R2.64+-0x8] ;  /* 0xfffff80802107981 */ /* 0x000f68000c1e1b00 */
[----:B------:R-:W5:Y:S04]  /*0190*/  LDG.E.64 R14, desc[UR8][R2.64] ;  /* 0x00000008020e7981 */ /* 0x000f68000c1e1b00 */
[----:B------:R-:W5:Y:S04]  /*01a0*/  LDG.E.64 R12, desc[UR8][R2.64+0x8] ;  /* 0x00000808020c7981 */ /* 0x000f68000c1e1b00 */
[----:B------:R-:W5:Y:S01]  /*01b0*/  LDG.E.64 R10, desc[UR8][R2.64+0x10] ;  /* 0x00001008020a7981 */ /* 0x000f62000c1e1b00 */
[----:B--2---:R-:W-:-:S04]  /*01c0*/  FFMA R8, R26, R27, R8 ;  /* 0x0000001b1a087223 */ /* 0x004fc80000000008 */
[----:B------:R-:W-:-:S04]  /*01d0*/  FFMA R8, R26, R27, R8 ;  /* 0x0000001b1a087223 */ /* 0x000fc80000000008 */
[----:B------:R-:W-:-:S04]  /*01e0*/  FFMA R8, R26, R27, R8 ;  /* 0x0000001b1a087223 */ /* 0x000fc80000000008 */
[----:B------:R-:W-:Y:S02]  /*01f0*/  FFMA R27, R26, R27, R8 ;  /* 0x0000001b1a1b7223 */ /* 0x000fe40000000008 */
[----:B------:R-:W2:Y:S02]  /*0200*/  LDG.E.64 R8, desc[UR8][R2.64+0x18] ;  /* 0x0000180802087981 */ /* 0x000ea4000c1e1b00 */
[----:B---3--:R-:W-:-:S04]  /*0210*/  FFMA R27, R24, R25, R27 ;  /* 0x00000019181b7223 */ /* 0x008fc8000000001b */
[----:B------:R-:W-:-:S04]  /*0220*/  FFMA R27, R24, R25, R27 ;  /* 0x00000019181b7223 */ /* 0x000fc8000000001b */
[----:B------:R-:W-:-:S04]  /*0230*/  FFMA R27, R24, R25, R27 ;  /* 0x00000019181b7223 */ /* 0x000fc8000000001b */
[----:B------:R-:W-:Y:S02]  /*0240*/  FFMA R27, R24, R25, R27 ;  /* 0x00000019181b7223 */ /* 0x000fe4000000001b */
[----:B------:R-:W3:Y:S02]  /*0250*/  LDG.E.64 R24, desc[UR8][R2.64+0x20] ;  /* 0x0000200802187981 */ /* 0x000ee4000c1e1b00 */
[----:B----4-:R-:W-:-:S04]  /*0260*/  FFMA R27, R22, R23, R27 ;  /* 0x00000017161b7223 */ /* 0x010fc8000000001b */
[----:B------:R-:W-:-:S04]  /*0270*/  FFMA R27, R22, R23, R27 ;  /* 0x00000017161b7223 */ /* 0x000fc8000000001b */
[----:B------:R-:W-:-:S04]  /*0280*/  FFMA R27, R22, R23, R27 ;  /* 0x00000017161b7223 */ /* 0x000fc8000000001b */
[----:B------:R-:W-:Y:S02]  /*0290*/  FFMA R27, R22, R23, R27 ;  /* 0x00000017161b7223 */ /* 0x000fe4000000001b */
[----:B------:R-:W4:Y:S02]  /*02a0*/  LDG.E.64 R22, desc[UR8][R2.64+0x28] ;  /* 0x0000280802167981 */ /* 0x000f24000c1e1b00 */
[----:B-----5:R-:W-:-:S04]  /*02b0*/  FFMA R27, R20, R21, R27 ;  /* 0x00000015141b7223 */ /* 0x020fc8000000001b */
[----:B------:R-:W-:-:S04]  /*02c0*/  FFMA R27, R20, R21, R27 ;  /* 0x00000015141b7223 */ /* 0x000fc8000000001b */
[----:B------:R-:W-:-:S04]  /*02d0*/  FFMA R27, R20, R21, R27 ;  /* 0x00000015141b7223 */ /* 0x000fc8000000001b */
[----:B------:R-:W-:Y:S02]  /*02e0*/  FFMA R27, R20, R21, R27 ;  /* 0x00000015141b7223 */ /* 0x000fe4000000001b */
[----:B------:R-:W5:Y:S02]  /*02f0*/  LDG.E.64 R20, desc[UR8][R2.64+0x30] ;  /* 0x0000300802147981 */ /* 0x000f64000c1e1b00 */
[----:B------:R-:W-:-:S04]  /*0300*/  FFMA R27, R6, R7, R27 ;  /* 0x00000007061b7223 */ /* 0x000fc8000000001b */
[----:B------:R-:W-:-:S04]  /*0310*/  FFMA R27, R6, R7, R27 ;  /* 0x00000007061b7223 */ /* 0x000fc8000000001b */
[----:B------:R-:W-:-:S04]  /*0320*/  FFMA R27, R6, R7, R27 ;  /* 0x00000007061b7223 */ /* 0x000fc8000000001b */
[----:B------:R-:W-:Y:S02]  /*0330*/  FFMA R27, R6, R7, R27 ;  /* 0x00000007061b7223 */ /* 0x000fe4000000001b */
[----:B------:R0:W5:Y:S01]  /*0340*/  LDG.E.64 R6, desc[UR8][R2.64+0x38] ;  /* 0x0000380802067981 */ /* 0x000162000c1e1b00 */
        /* <DEDUP_REMOVED lines=32> */
[----:B---3--:R-:W-:-:S04]  /*0550*/  FFMA R27, R24, R25, R27 ;  /* 0x00000019181b7223 */ /* 0x008fc8000000001b */
[----:B------:R-:W-:-:S04]  /*0560*/  FFMA R27, R24, R25, R27 ;  /* 0x00000019181b7223 */ /* 0x000fc8000000001b */
[----:B------:R-:W-:-:S04]  /*0570*/  FFMA R27, R24, R25, R27 ;  /* 0x00000019181b7223 */ /* 0x000fc8000000001b */
[----:B------:R-:W-:-:S04]  /*0580*/  FFMA R27, R24, R25, R27 ;  /* 0x00000019181b7223 */ /* 0x000fc8000000001b */
[----:B----4-:R-:W-:-:S04]  /*0590*/  FFMA R27, R22, R23, R27 ;  /* 0x00000017161b7223 */ /* 0x010fc8000000001b */
        /* <DEDUP_REMOVED lines=19> */
.L_x_11:
        /* <DEDUP_REMOVED lines=11> */
.L_x_21:


//--------------------- .text._Z13oi_sp_dmem_02P6float2 --------------------------
	.section	.text._Z13oi_sp_dmem_02P6float2,"ax",@progbits
	.align	128
        .global         _Z13oi_sp_dmem_02P6float2
        .type           _Z13oi_sp_dmem_02P6float2,@function
        .size           _Z13oi_sp_dmem_02P6float2,(.L_x_22 - _Z13oi_sp_dmem_02P6float2)
        .other          _Z13oi_sp_dmem_02P6float2,@"STO_CUDA_ENTRY STV_DEFAULT"
_Z13oi_sp_dmem_02P6float2:
.text._Z13oi_sp_dmem_02P6float2:
        /* <DEDUP_REMOVED lines=12> */
.L_x_13:
[----:B------:R-:W-:Y:S01]  /*00c0*/  UIADD3 UR4, UPT, UPT, UR4, 0x1, URZ ;  /* 0x0000000104047890 */ /* 0x000fe2000fffe0ff */
[----:B------:R-:W-:Y:S01]  /*00d0*/  MOV R2, UR10 ;  /* 0x0000000a00027c02 */ /* 0x000fe20008000f00 */
[----:B------:R-:W-:Y:S01]  /*00e0*/  UMOV UR5, URZ ;  /* 0x000000ff00057c82 */ /* 0x000fe20008000000 */
[----:B------:R-:W-:Y:S01]  /*00f0*/  MOV R3, UR7 ;  /* 0x0000000700037c02 */ /* 0x000fe20008000f00 */
[----:B------:R-:W-:-:S11]  /*0100*/  UISETP.NE.AND UP1, UPT, UR4, 0x80, UPT ;  /* 0x000000800400788c */ /* 0x000fd6000bf25270 */
.L_x_12:
        /* <DEDUP_REMOVED lines=12> */
[----:B------:R-:W-:Y:S02]  /*01d0*/  FFMA R26, R27, R26, R16 ;  /* 0x0000001a1b1a7223 */ /* 0x000fe40000000010 */
[----:B------:R-:W2:Y:S02]  /*01e0*/  LDG.E.64 R16, desc[UR8][R2.64+0x18] ;  /* 0x0000180802107981 */ /* 0x000ea4000c1e1b00 */
[----:B---3--:R-:W-:-:S04]  /*01f0*/  FFMA R26, R19, R18, R26 ;  /* 0x00000012131a7223 */ /* 0x008fc8000000001a */
[----:B------:R-:W-:Y:S02]  /*0200*/  FFMA R26, R19, R18, R26 ;  /* 0x00000012131a7223 */ /* 0x000fe4000000001a */
[----:B------:R-:W3:Y:S02]  /*0210*/  LDG.E.64 R18, desc[UR8][R2.64+0x20] ;  /* 0x0000200802127981 */ /* 0x000ee4000c1e1b00 */
[----:B----4-:R-:W-:-:S04]  /*0220*/  FFMA R26, R21, R20, R26 ;  /* 0x00000014151a7223 */ /* 0x010fc8000000001a */
[----:B------:R-:W-:Y:S02]  /*0230*/  FFMA R26, R21, R20, R26 ;  /* 0x00000014151a7223 */ /* 0x000fe4000000001a */
[----:B------:R-:W4:Y:S02]  /*0240*/  LDG.E.64 R20, desc[UR8][R2.64+0x28] ;  /* 0x0000280802147981 */ /* 0x000f24000c1e1b00 */
[----:B-----5:R-:W-:-:S04]  /*0250*/  FFMA R26, R25, R24, R26 ;  /* 0x00000018191a7223 */ /* 0x020fc8000000001a */
[----:B------:R-:W-:Y:S02]  /*0260*/  FFMA R26, R25, R24, R26 ;  /* 0x00000018191a7223 */ /* 0x000fe4000000001a */
[----:B------:R-:W5:Y:S02]  /*0270*/  LDG.E.64 R24, desc[UR8][R2.64+0x30] ;  /* 0x0000300802187981 */ /* 0x000f64000c1e1b00 */
[----:B------:R-:W-:-:S04]  /*0280*/  FFMA R26, R23, R22, R26 ;  /* 0x00000016171a7223 */ /* 0x000fc8000000001a */
        /* <DEDUP_REMOVED lines=154> */
[----:B--2---:R-:W-:-:S04]  /*0c30*/  FFMA R27, R16, R17, R27 ;  /* 0x00000011101b7223 */ /* 0x004fc8000000001b */
[----:B------:R-:W-:-:S04]  /*0c40*/  FFMA R27, R16, R17, R27 ;  /* 0x00000011101b7223 */ /* 0x000fc8000000001b */
[----:B---3--:R-:W-:-:S04]  /*0c50*/  FFMA R27, R18, R19, R27 ;  /* 0x00000013121b7223 */ /* 0x008fc8000000001b */
[----:B------:R-:W-:-:S04]  /*0c60*/  FFMA R27, R18, R19, R27 ;  /* 0x00000013121b7223 */ /* 0x000fc8000000001b */
[----:B----4-:R-:W-:-:S04]  /*0c70*/  FFMA R27, R20, R21, R27 ;  /* 0x00000015141b7223 */ /* 0x010fc8000000001b */
        /* <DEDUP_REMOVED lines=21> */
.L_x_14:
        /* <DEDUP_REMOVED lines=11> */
.L_x_22:


//--------------------- .text._Z13oi_sp_dmem_01P6float2 --------------------------
	.section	.text._Z13oi_sp_dmem_01P6float2,"ax",@progbits
	.align	128
        .global         _Z13oi_sp_dmem_01P6float2
        .type           _Z13oi_sp_dmem_01P6float2,@function
        .size           _Z13oi_sp_dmem_01P6float2,(.L_x_23 - _Z13oi_sp_dmem_01P6float2)
        .other          _Z13oi_sp_dmem_01P6float2,@"STO_CUDA_ENTRY STV_DEFAULT"
_Z13oi_sp_dmem_01P6float2:
.text._Z13oi_sp_dmem_01P6float2:
[----:B------:R-:W-:Y:S01]  /*0000*/  LDC R1, c[0x0][0x37c] ;  /* 0x0000df00ff017b82 */ /* 0x000fe20000000800 */
[----:B------:R-:W0:Y:S07]  /*0010*/  S2R R0, SR_TID.X ;  /* 0x0000000000007919 */ /* 0x000e2e0000002100 */
[----:B------:R-:W1:Y:S01]  /*0020*/  S2UR UR4, SR_CTAID.X ;  /* 0x00000000000479c3 */ /* 0x000e620000002500 */
[----:B------:R-:W2:Y:S07]  /*0030*/  LDCU.64 UR6, c[0x0][0x358] ;  /* 0x00006b00ff0677ac */ /* 0x000eae0008000a00 */
[----:B------:R-:W1:Y:S08]  /*0040*/  LDC R21, c[0x0][0x360] ;  /* 0x0000d800ff157b82 */ /* 0x000e700000000800 */
[----:B------:R-:W3:Y:S01]  /*0050*/  LDC.64 R4, c[0x0][0x380] ;  /* 0x0000e000ff047b82 */ /* 0x000ee20000000a00 */
[----:B0-----:R-:W-:Y:S01]  /*0060*/  I2FP.F32.U32 R8, R0 ;  /* 0x0000000000087245 */ /* 0x001fe20000201000 */
[----:B-1----:R-:W-:Y:S01]  /*0070*/  IMAD R21, R21, UR4, RZ ;  /* 0x0000000415157c24 */ /* 0x002fe2000f8e02ff */
[----:B------:R-:W-:-:S03]  /*0080*/  UMOV UR4, URZ ;  /* 0x000000ff00047c82 */ /* 0x000fc60008000000 */
[----:B--23--:R-:W-:-:S07]  /*0090*/  IMAD.WIDE.U32 R4, R21, 0x8, R4 ;  /* 0x0000000815047825 */ /* 0x00cfce00078e0004 */
.L_x_16:
        /* <DEDUP_REMOVED lines=9> */
[----:B------:R-:W5:Y:S01]  /*0130*/  LDG.E.64 R22, desc[UR6][R4.64+0x48] ;  /* 0x0000480604167981 */ /* 0x000f62000c1e1b00 */
[----:B--2---:R-:W-:-:S03]  /*0140*/  FFMA R8, R19, R18, R8 ;  /* 0x0000001213087223 */ /* 0x004fc60000000008 */
[----:B------:R-:W2:Y:S01]  /*0150*/  LDG.E.64 R18, desc[UR6][R4.64+0x50] ;  /* 0x0000500604127981 */ /* 0x000ea2000c1e1b00 */
[----:B---3--:R-:W-:-:S03]  /*0160*/  FFMA R26, R27, R26, R8 ;  /* 0x0000001a1b1a7223 */ /* 0x008fc60000000008 */
[----:B------:R-:W3:Y:S01]  /*0170*/  LDG.E.64 R8, desc[UR6][R4.64+0x58] ;  /* 0x0000580604087981 */ /* 0x000ee2000c1e1b00 */
[----:B----4-:R-:W-:-:S03]  /*0180*/  FFMA R26, R7, R6, R26 ;  /* 0x00000006071a7223 */ /* 0x010fc6000000001a */
[----:B------:R-:W4:Y:S01]  /*0190*/  LDG.E.64 R6, desc[UR6][R4.64+0x60] ;  /* 0x0000600604067981 */ /* 0x000f22000c1e1b00 */
[----:B-----5:R-:W-:-:S03]  /*01a0*/  FFMA R26, R3, R2, R26 ;  /* 0x00000002031a7223 */ /* 0x020fc6000000001a */
[----:B------:R-:W5:Y:S01]  /*01b0*/  LDG.E.64 R2, desc[UR6][R4.64+0x68] ;  /* 0x0000680604027981 */ /* 0x000f62000c1e1b00 */
[----:B------:R-:W-:-:S03]  /*01c0*/  FFMA R26, R17, R16, R26 ;  /* 0x00000010111a7223 */ /* 0x000fc6000000001a */
        /* <DEDUP_REMOVED lines=35> */
[----:B------:R-:W-:Y:S01]  /*0400*/  UIADD3 UR4, UPT, UPT, UR4, 0x1, URZ ;  /* 0x0000000104047890 */ /* 0x000fe2000fffe0ff */
[----:B----4-:R-:W-:Y:S01]  /*0410*/  FFMA R6, R7, R6, R26 ;  /* 0x0000000607067223 */ /* 0x010fe2000000001a */
[----:B------:R-:W-:Y:S02]  /*0420*/  UMOV UR5, 0x20 ;  /* 0x0000002000057882 */ /* 0x000fe40000000000 */
[----:B------:R-:W-:Y:S01]  /*0430*/  UISETP.NE.AND UP1, UPT, UR4, 0x80, UPT ;  /* 0x000000800400788c */ /* 0x000fe2000bf25270 */
[----:B-----5:R-:W-:Y:S01]  /*0440*/  FFMA R2, R3, R2, R6 ;  /* 0x0000000203027223 */ /* 0x020fe20000000006 */
[----:B------:R-:W-:-:S03]  /*0450*/  IADD3 R6, P0, PT, R4, 0x140, RZ ;  /* 0x0000014004067810 */ /* 0x000fc60007f1e0ff */
[----:B------:R-:W-:Y:S01]  /*0460*/  FFMA R2, R17, R16, R2 ;  /* 0x0000001011027223 */ /* 0x000fe20000000002 */
[----:B------:R-:W-:-:S03]  /*0470*/  IADD3.X R3, PT, PT, RZ, R5, RZ, P0, !PT ;  /* 0x00000005ff037210 */ /* 0x000fc600007fe4ff */
[----:B------:R-:W-:-:S04]  /*0480*/  FFMA R2, R15, R14, R2 ;  /* 0x0000000e0f027223 */ /* 0x000fc80000000002 */
[----:B------:R-:W-:-:S04]  /*0490*/  FFMA R2, R13, R12, R2 ;  /* 0x0000000c0d027223 */ /* 0x000fc80000000002 */
[----:B------:R-:W-:-:S04]  /*04a0*/  FFMA R2, R11, R10, R2 ;  /* 0x0000000a0b027223 */ /* 0x000fc80000000002 */
[----:B------:R-:W-:-:S04]  /*04b0*/  FFMA R2, R25, R24, R2 ;  /* 0x0000001819027223 */ /* 0x000fc80000000002 */
[----:B------:R-:W-:-:S04]  /*04c0*/  FFMA R2, R23, R22, R2 ;  /* 0x0000001617027223 */ /* 0x000fc80000000002 */
[----:B--2---:R-:W-:-:S04]  /*04d0*/  FFMA R2, R19, R18, R2 ;  /* 0x0000001213027223 */ /* 0x004fc80000000002 */
[----:B---3--:R-:W-:-:S07]  /*04e0*/  FFMA R8, R9, R8, R2 ;  /* 0x0000000809087223 */ /* 0x008fce0000000002 */
.L_x_15:
[----:B------:R-:W-:-:S05]  /*04f0*/  MOV R2, R6 ;  /* 0x0000000600027202 */ /* 0x000fca0000000f00 */
        /* <DEDUP_REMOVED lines=150> */
[----:B------:R0:W5:Y:S01]  /*0e60*/  LDG.E.64 R22, desc[UR6][R2.64+0x238] ;  /* 0x0002380602167981 */ /* 0x000162000c1e1b00 */
[----:B------:R-:W-:Y:S01]  /*0e70*/  UIADD3 UR5, UPT, UPT, UR5, 0x50, URZ ;  /* 0x0000005005057890 */ /* 0x000fe2000fffe0ff */
[----:B------:R-:W-:Y:S01]  /*0e80*/  FFMA R7, R6, R7, R27 ;  /* 0x0000000706077223 */ /* 0x000fe2000000001b */
[----:B------:R-:W-:Y:S02]  /*0e90*/  IADD3 R6, P0, PT, R2, 0x280, RZ ;  /* 0x0000028002067810 */ /* 0x000fe40007f1e0ff */
[----:B------:R-:W-:Y:S02]  /*0ea0*/  UISETP.NE.AND UP0, UPT, UR5, 0x200, UPT ;  /* 0x000002000500788c */ /* 0x000fe4000bf05270 */
[----:B0-----:R-:W-:Y:S01]  /*0eb0*/  IADD3.X R3, PT, PT, RZ, R3, RZ, P0, !PT ;  /* 0x00000003ff037210 */ /* 0x001fe200007fe4ff */
[----:B--2---:R-:W-:-:S04]  /*0ec0*/  FFMA R7, R8, R9, R7 ;  /* 0x0000000908077223 */ /* 0x004fc80000000007 */
[----:B---3--:R-:W-:-:S04]  /*0ed0*/  FFMA R7, R10, R11, R7 ;  /* 0x0000000b0a077223 */ /* 0x008fc80000000007 */
[----:B----4-:R-:W-:-:S04]  /*0ee0*/  FFMA R7, R12, R13, R7 ;  /* 0x0000000d0c077223 */ /* 0x010fc80000000007 */
[----:B-----5:R-:W-:-:S04]  /*0ef0*/  FFMA R7, R14, R15, R7 ;  /* 0x0000000f0e077223 */ /* 0x020fc80000000007 */
[----:B------:R-:W-:-:S04]  /*0f00*/  FFMA R7, R16, R17, R7 ;  /* 0x0000001110077223 */ /* 0x000fc80000000007 */
[----:B------:R-:W-:-:S04]  /*0f10*/  FFMA R7, R18, R19, R7 ;  /* 0x0000001312077223 */ /* 0x000fc80000000007 */
[----:B------:R-:W-:-:S04]  /*0f20*/  FFMA R7, R24, R25, R7 ;  /* 0x0000001918077223 */ /* 0x000fc80000000007 */
[----:B------:R-:W-:Y:S01]  /*0f30*/  FFMA R8, R22, R23, R7 ;  /* 0x0000001716087223 */ /* 0x000fe20000000007 */
[----:B------:R-:W-:Y:S06]  /*0f40*/  BRA.U UP0, `(.L_x_15) ;  /* 0xfffffff500687547 */ /* 0x000fec000b83ffff */
[----:B------:R-:W-:Y:S05]  /*0f50*/  BRA.U UP1, `(.L_x_16) ;  /* 0xfffffff101507547 */ /* 0x000fea000b83ffff */
[----:B------:R-:W0:Y:S01]  /*0f60*/  LDC.64 R2, c[0x0][0x380] ;  /* 0x0000e000ff027b82 */ /* 0x000e220000000a00 */
[----:B------:R-:W-:Y:S01]  /*0f70*/  IADD3 R21, PT, PT, R21, R0, RZ ;  /* 0x0000000015157210 */ /* 0x000fe20007ffe0ff */
[----:B------:R-:W-:-:S04]  /*0f80*/  FADD R9, -R8, -RZ ;  /* 0x800000ff08097221 */ /* 0x000fc80000000100 */
[----:B0-----:R-:W-:-:S05]  /*0f90*/  IMAD.WIDE.U32 R2, R21, 0x8, R2 ;  /* 0x0000000815027825 */ /* 0x001fca00078e0002 */
[----:B------:R-:W-:Y:S01]  /*0fa0*/  STG.E.64 desc[UR6][R2.64], R8 ;  /* 0x0000000802007986 */ /* 0x000fe2000c101b06 */
[----:B------:R-:W-:Y:S05]  /*0fb0*/  EXIT ;  /* 0x000000000000794d */ /* 0x000fea0003800000 */
.L_x_17:
        /* <DEDUP_REMOVED lines=12> */
.L_x_23:


//--------------------- .nv.shared.reserved.0     --------------------------
	.section	.nv.shared.reserved.0,"aw",@nobits
	.weak		__nv_reservedSMEM_offset_0_alias
	.size		__nv_reservedSMEM_offset_0_alias, 0, 64
	.other		__nv_reservedSMEM_offset_0_alias,@"STO_CUDA_RESERVED_SHARED STV_DEFAULT"
__nv_reservedSMEM_offset_0_alias:
	.zero		0
	.zero		64


//--------------------- .nv.constant0._Z13oi_sp_dmem_32P6float2 --------------------------
	.section	.nv.constant0._Z13oi_sp_dmem_32P6float2,"a",@progbits
	.sectionflags	@""
	.align	4
.nv.constant0._Z13oi_sp_dmem_32P6float2:
	.zero		904


//--------------------- .nv.constant0._Z13oi_sp_dmem_16P6float2 --------------------------
	.section	.nv.constant0._Z13oi_sp_dmem_16P6float2,"a",@progbits
	.sectionflags	@""
	.align	4
.nv.constant0._Z13oi_sp_dmem_16P6float2:
	.zero		904


//--------------------- .nv.constant0._Z13oi_sp_dmem_08P6float2 --------------------------
	.section	.nv.constant0._Z13oi_sp_dmem_08P6float2,"a",@progbits
	.sectionflags	@""
	.align	4
.nv.constant0._Z13oi_sp_dmem_08P6float2:
	.zero		904


//--------------------- .nv.constant0._Z13oi_sp_dmem_04P6float2 --------------------------
	.section	.nv.constant0._Z13oi_sp_dmem_04P6float2,"a",@progbits
	.sectionflags	@""
	.align	4
.nv.constant0._Z13oi_sp_dmem_04P6float2:
	.zero		904


//--------------------- .nv.constant0._Z13oi_sp_dmem_02P6float2 --------------------------
	.section	.nv.constant0._Z13oi_sp_dmem_02P6float2,"a",@progbits
	.sectionflags	@""
	.align	4
.nv.constant0._Z13oi_sp_dmem_02P6float2:
	.zero		904


//--------------------- .nv.constant0._Z13oi_sp_dmem_01P6float2 --------------------------
	.section	.nv.constant0._Z13oi_sp_dmem_01P6float2,"a",@progbits
	.sectionflags	@""
	.align	4
.nv.constant0._Z13oi_sp_dmem_01P6float2:
	.zero		904


//--------------------- SYMBOLS --------------------------

	.type		.nv.reservedSmem.offset0,@object
	.size		.nv.reservedSmem.offset0,0x4
